	.target	sm_90a

	.elftype	@"ET_EXEC"


//--------------------- .note.nv.tkinfo           --------------------------
	.section	.note.nv.tkinfo,"",@"SHT_NOTE"
	.sectionflags	@"SHF_NOTE_NV_TKINFO"
	.tkinfo
        /*0018*/ 	.word	0x00000002
        /*0030*/ 	.string	""
        /*0030*/ 	.string	"ptxas"
        /*0030*/ 	.string	"Cuda compilation tools, release 13.0, V13.0.88"
        /*0030*/ 	.string	"Build cuda_13.0.r13.0/compiler.36424714_0"
        /*0030*/ 	.string	"-arch sm_90a -m 64 "



//--------------------- .note.nv.cuinfo           --------------------------
	.section	.note.nv.cuinfo,"",@"SHT_NOTE"
	.sectionflags	@"SHF_NOTE_NV_CUINFO"
        /*0018*/ 	.short	0x0002
        /*001a*/ 	.short	0x005a
        /*001c*/ 	.short	0x0082
	.zero		2


//--------------------- .nv.info                  --------------------------
	.section	.nv.info,"",@"SHT_CUDA_INFO"
	.align	4


	//----- nvinfo : EIATTR_REGCOUNT
	.align		4
        /*0000*/ 	.byte	0x04, 0x2f
        /*0002*/ 	.short	(.L_12 - .L_11)
	.align		4
.L_11:
        /*0004*/ 	.word	index@(_ZN7cutlass13device_kernelINS_4gemm6kernel13GemmUniversalIN4cute5tupleIJiiiiEEENS1_10collective13CollectiveMmaINS1_37MainloopSm90TmaGmmaWarpSpecializedFP8ILi22ENS5_IJNS4_1CILi1EEESB_SB_EEENS1_32KernelTmaWarpSpecializedPingpongEEENS5_IJNSA_ILi64EEENSA_ILi256EEENSA_ILi32EEEEEENS_12float_e4m3_tENS5_IJlSB_lEEENS_12float_e5m2_tESK_NS4_8TiledMMAINS4_8MMA_AtomIJNS4_4SM904GMMA31MMA_64x256x32_F32E4M3E5M2_SS_TNILNSP_7ScaleInE1ELSR_1EEEEEENS4_6LayoutISC_NS5_IJNSA_ILi0EEESV_SV_EEEEENS5_IJNS4_10UnderscoreESY_SY_EEEEENS4_13SM90_TMA_LOADENS4_14ComposedLayoutINS4_7SwizzleILi1ELi4ELi3EEENS4_18smem_ptr_flag_bitsILi8EEENSU_INS5_IJNSA_ILi8EEESH_EEENS5_IJSH_SB_EEEEEEEvNS4_8identityES11_S1B_vS1C_EENS_8epilogue10collective6detail29Sm90TmaWarpSpecializedAdapterINS1F_15DefaultEpilogueISJ_SK_SK_NS1E_6thread17LinearCombinationISJ_Li1EffLNS1J_9ScaleType4KindE0ELNS_15FloatRoundStyleE2ESJ_EENS1_15EpilogueDefaultEEEEEvvEEEEvNT_6ParamsE)
        /*0008*/ 	.word	0x000000a8


	//----- nvinfo : EIATTR_FRAME_SIZE
	.align		4
.L_12:
        /*000c*/ 	.byte	0x04, 0x11
        /*000e*/ 	.short	(.L_14 - .L_13)
	.align		4
.L_13:
        /*0010*/ 	.word	index@(_ZN7cutlass13device_kernelINS_4gemm6kernel13GemmUniversalIN4cute5tupleIJiiiiEEENS1_10collective13CollectiveMmaINS1_37MainloopSm90TmaGmmaWarpSpecializedFP8ILi22ENS5_IJNS4_1CILi1EEESB_SB_EEENS1_32KernelTmaWarpSpecializedPingpongEEENS5_IJNSA_ILi64EEENSA_ILi256EEENSA_ILi32EEEEEENS_12float_e4m3_tENS5_IJlSB_lEEENS_12float_e5m2_tESK_NS4_8TiledMMAINS4_8MMA_AtomIJNS4_4SM904GMMA31MMA_64x256x32_F32E4M3E5M2_SS_TNILNSP_7ScaleInE1ELSR_1EEEEEENS4_6LayoutISC_NS5_IJNSA_ILi0EEESV_SV_EEEEENS5_IJNS4_10UnderscoreESY_SY_EEEEENS4_13SM90_TMA_LOADENS4_14ComposedLayoutINS4_7SwizzleILi1ELi4ELi3EEENS4_18smem_ptr_flag_bitsILi8EEENSU_INS5_IJNSA_ILi8EEESH_EEENS5_IJSH_SB_EEEEEEEvNS4_8identityES11_S1B_vS1C_EENS_8epilogue10collective6detail29Sm90TmaWarpSpecializedAdapterINS1F_15DefaultEpilogueISJ_SK_SK_NS1E_6thread17LinearCombinationISJ_Li1EffLNS1J_9ScaleType4KindE0ELNS_15FloatRoundStyleE2ESJ_EENS1_15EpilogueDefaultEEEEEvvEEEEvNT_6ParamsE)
        /*0014*/ 	.word	0x00000110


	//----- nvinfo : EIATTR_MIN_STACK_SIZE
	.align		4
.L_14:
        /*0018*/ 	.byte	0x04, 0x12
        /*001a*/ 	.short	(.L_16 - .L_15)
	.align		4
.L_15:
        /*001c*/ 	.word	index@(_ZN7cutlass13device_kernelINS_4gemm6kernel13GemmUniversalIN4cute5tupleIJiiiiEEENS1_10collective13CollectiveMmaINS1_37MainloopSm90TmaGmmaWarpSpecializedFP8ILi22ENS5_IJNS4_1CILi1EEESB_SB_EEENS1_32KernelTmaWarpSpecializedPingpongEEENS5_IJNSA_ILi64EEENSA_ILi256EEENSA_ILi32EEEEEENS_12float_e4m3_tENS5_IJlSB_lEEENS_12float_e5m2_tESK_NS4_8TiledMMAINS4_8MMA_AtomIJNS4_4SM904GMMA31MMA_64x256x32_F32E4M3E5M2_SS_TNILNSP_7ScaleInE1ELSR_1EEEEEENS4_6LayoutISC_NS5_IJNSA_ILi0EEESV_SV_EEEEENS5_IJNS4_10UnderscoreESY_SY_EEEEENS4_13SM90_TMA_LOADENS4_14ComposedLayoutINS4_7SwizzleILi1ELi4ELi3EEENS4_18smem_ptr_flag_bitsILi8EEENSU_INS5_IJNSA_ILi8EEESH_EEENS5_IJSH_SB_EEEEEEEvNS4_8identityES11_S1B_vS1C_EENS_8epilogue10collective6detail29Sm90TmaWarpSpecializedAdapterINS1F_15DefaultEpilogueISJ_SK_SK_NS1E_6thread17LinearCombinationISJ_Li1EffLNS1J_9ScaleType4KindE0ELNS_15FloatRoundStyleE2ESJ_EENS1_15EpilogueDefaultEEEEEvvEEEEvNT_6ParamsE)
        /*0020*/ 	.word	0x00000110
.L_16:


//--------------------- .nv.compat                --------------------------
	.section	.nv.compat,"",@"SHT_CUDA_COMPAT_INFO"
	.align	4
        /*0000*/ 	.byte	0x02, 0x09, 0x01, 0x00, 0x02, 0x02, 0x04, 0x00, 0x02, 0x05, 0x05, 0x00, 0x03, 0x07, 0x01, 0x01
        /*0010*/ 	.byte	0x02, 0x03, 0x01, 0x00, 0x02, 0x06, 0x01, 0x00, 0x04, 0x0b, 0x08, 0x00, 0x00, 0x00, 0x00, 0x00
        /*0020*/ 	.byte	0x00, 0x00, 0x00, 0x00


//--------------------- .nv.info._ZN7cutlass13device_kernelINS_4gemm6kernel13GemmUniversalIN4cute5tupleIJiiiiEEENS1_10collective13CollectiveMmaINS1_37MainloopSm90TmaGmmaWarpSpecializedFP8ILi22ENS5_IJNS4_1CILi1EEESB_SB_EEENS1_32KernelTmaWarpSpecializedPingpongEEENS5_IJNSA_ILi64EEENSA_ILi256EEENSA_ILi32EEEEEENS_12float_e4m3_tENS5_IJlSB_lEEENS_12float_e5m2_tESK_NS4_8TiledMMAINS4_8MMA_AtomIJNS4_4SM904GMMA31MMA_64x256x32_F32E4M3E5M2_SS_TNILNSP_7ScaleInE1ELSR_1EEEEEENS4_6LayoutISC_NS5_IJNSA_ILi0EEESV_SV_EEEEENS5_IJNS4_10UnderscoreESY_SY_EEEEENS4_13SM90_TMA_LOADENS4_14ComposedLayoutINS4_7SwizzleILi1ELi4ELi3EEENS4_18smem_ptr_flag_bitsILi8EEENSU_INS5_IJNSA_ILi8EEESH_EEENS5_IJSH_SB_EEEEEEEvNS4_8identityES11_S1B_vS1C_EENS_8epilogue10collective6detail29Sm90TmaWarpSpecializedAdapterINS1F_15DefaultEpilogueISJ_SK_SK_NS1E_6thread17LinearCombinationISJ_Li1EffLNS1J_9ScaleType4KindE0ELNS_15FloatRoundStyleE2ESJ_EENS1_15EpilogueDefaultEEEEEvvEEEEvNT_6ParamsE --------------------------
	.section	.nv.info._ZN7cutlass13device_kernelINS_4gemm6kernel13GemmUniversalIN4cute5tupleIJiiiiEEENS1_10collective13CollectiveMmaINS1_37MainloopSm90TmaGmmaWarpSpecializedFP8ILi22ENS5_IJNS4_1CILi1EEESB_SB_EEENS1_32KernelTmaWarpSpecializedPingpongEEENS5_IJNSA_ILi64EEENSA_ILi256EEENSA_ILi32EEEEEENS_12float_e4m3_tENS5_IJlSB_lEEENS_12float_e5m2_tESK_NS4_8TiledMMAINS4_8MMA_AtomIJNS4_4SM904GMMA31MMA_64x256x32_F32E4M3E5M2_SS_TNILNSP_7ScaleInE1ELSR_1EEEEEENS4_6LayoutISC_NS5_IJNSA_ILi0EEESV_SV_EEEEENS5_IJNS4_10UnderscoreESY_SY_EEEEENS4_13SM90_TMA_LOADENS4_14ComposedLayoutINS4_7SwizzleILi1ELi4ELi3EEENS4_18smem_ptr_flag_bitsILi8EEENSU_INS5_IJNSA_ILi8EEESH_EEENS5_IJSH_SB_EEEEEEEvNS4_8identityES11_S1B_vS1C_EENS_8epilogue10collective6detail29Sm90TmaWarpSpecializedAdapterINS1F_15DefaultEpilogueISJ_SK_SK_NS1E_6thread17LinearCombinationISJ_Li1EffLNS1J_9ScaleType4KindE0ELNS_15FloatRoundStyleE2ESJ_EENS1_15EpilogueDefaultEEEEEvvEEEEvNT_6ParamsE,"",@"SHT_CUDA_INFO"
	.sectionflags	@""
	.align	4


	//----- nvinfo : EIATTR_CUDA_API_VERSION
	.align		4
        /*0000*/ 	.byte	0x04, 0x37
        /*0002*/ 	.short	(.L_18 - .L_17)
.L_17:
        /*0004*/ 	.word	0x00000082


	//----- nvinfo : EIATTR_KPARAM_INFO
	.align		4
.L_18:
        /*0008*/ 	.byte	0x04, 0x17
        /*000a*/ 	.short	(.L_20 - .L_19)
.L_19:
        /*000c*/ 	.word	0x00000000
        /*0010*/ 	.short	0x0000
        /*0012*/ 	.short	0x0070
        /*0014*/ 	.byte	0x00, 0xf0, 0x01, 0x10


	//----- nvinfo : EIATTR_SPARSE_MMA_MASK
	.align		4
.L_20:
        /*0018*/ 	.byte	0x03, 0x50
        /*001a*/ 	.short	0x0000


	//----- nvinfo : EIATTR_MAXREG_COUNT
	.align		4
        /*001c*/ 	.byte	0x03, 0x1b
        /*001e*/ 	.short	0x00a8


	//----- nvinfo : EIATTR_NUM_BARRIERS
	.align		4
        /*0020*/ 	.byte	0x02, 0x4c
        /*0022*/ 	.byte	0x01
	.zero		1


	//----- nvinfo : EIATTR_ANNOTATIONS
	.align		4
        /*0024*/ 	.byte	0x04, 0x55
        /*0026*/ 	.short	(.L_22 - .L_21)


	//   ....[0]....
.L_21:
        /*0028*/ 	.word	0x00000001
        /*002c*/ 	.byte	0xc0, 0x0d, 0x00, 0x00, 0x01, 0x00, 0x00, 0x00, 0xf0, 0x0d, 0x00, 0x00, 0x01, 0x00, 0x00, 0x00
        /* <DEDUP_REMOVED lines=206> */
        /*0d1c*/ 	.byte	0x20, 0x0b, 0x01, 0x00


	//----- nvinfo : EIATTR_MERCURY_ISA_VERSION
	.align		4
.L_22:
        /*0d20*/ 	.byte	0x03, 0x5f
        /*0d22*/ 	.short	0x0101


	//----- nvinfo : EIATTR_INT_WARP_WIDE_INSTR_OFFSETS
	.align		4
        /*0d24*/ 	.byte	0x04, 0x31
        /*0d26*/ 	.short	(.L_24 - .L_23)


	//   ....[0]....
.L_23:
        /*0d28*/ 	.word	0x00000720


	//   ....[1]....
        /*0d2c*/ 	.word	0x00000730


	//   ....[2]....
        /*0d30*/ 	.word	0x000007a0


	//   ....[3]....
        /*0d34*/ 	.word	0x000007b0


	//   ....[4]....
        /*0d38*/ 	.word	0x000007c0


	//   ....[5]....
        /*0d3c*/ 	.word	0x000007e0


	//   ....[6]....
        /*0d40*/ 	.word	0x00000840


	//   ....[7]....
        /*0d44*/ 	.word	0x00000860


	//----- nvinfo : EIATTR_COOP_GROUP_MASK_REGIDS
	.align		4
.L_24:
        /*0d48*/ 	.byte	0x04, 0x29
        /*0d4a*/ 	.short	(.L_26 - .L_25)


	//   ....[0]....
.L_25:
        /*0d4c*/ 	.word	0xffffffff


	//   ....[1]....
        /*0d50*/ 	.word	0xffffffff


	//   ....[2]....
        /*0d54*/ 	.word	0xffffffff


	//   ....[3]....
        /*0d58*/ 	.word	0xffffffff


	//   ....[4]....
        /*0d5c*/ 	.word	0xffffffff


	//   ....[5]....
        /*0d60*/ 	.word	0xffffffff


	//----- nvinfo : EIATTR_COOP_GROUP_INSTR_OFFSETS
	.align		4
.L_26:
        /*0d64*/ 	.byte	0x04, 0x28
        /*0d66*/ 	.short	(.L_28 - .L_27)


	//   ....[0]....
.L_27:
        /*0d68*/ 	.word	0x00000060


	//   ....[1]....
        /*0d6c*/ 	.word	0x00000090


	//   ....[2]....
        /*0d70*/ 	.word	0x00000190


	//   ....[3]....
        /*0d74*/ 	.word	0x00000610


	//   ....[4]....
        /*0d78*/ 	.word	0x00000650


	//   ....[5]....
        /*0d7c*/ 	.word	0x00000690


	//----- nvinfo : EIATTR_REG_RECONFIG
	.align		4
.L_28:
        /*0d80*/ 	.byte	0x01, 0x54
	.zero		2


	//----- nvinfo : EIATTR_MBARRIER_INSTR_OFFSETS
	.align		4
        /*0d84*/ 	.byte	0x04, 0x39
        /*0d86*/ 	.short	(.L_30 - .L_29)


	//   ....[0]....
.L_29:
        /*0d88*/ 	.word	0x00000330
        /*0d8c*/ 	.word	0x000000ff
        /*0d90*/ 	.word	0x00000000
        /*0d94*/ 	.short	0x0100
        /*0d96*/ 	.byte	0x07
	.zero		1


	//   ....[1]....
        /*0d98*/ 	.word	0x00000340
        /*0d9c*/ 	.word	0x000000ff
        /*0da0*/ 	.word	0x000000b0
        /*0da4*/ 	.short	0x0100
        /*0da6*/ 	.byte	0x07
	.zero		1


	//   ....[2]....
        /*0da8*/ 	.word	0x00000350
        /*0dac*/ 	.word	0x000000ff
        /*0db0*/ 	.word	0x00000008
        /*0db4*/ 	.short	0x0100
        /*0db6*/ 	.byte	0x07
	.zero		1


	//   ....[3]....
        /*0db8*/ 	.word	0x00000360
        /*0dbc*/ 	.word	0x000000ff
        /*0dc0*/ 	.word	0x000000b8
        /*0dc4*/ 	.short	0x0100
        /*0dc6*/ 	.byte	0x07
	.zero		1


	//   ....[4]....
        /*0dc8*/ 	.word	0x00000370
        /*0dcc*/ 	.word	0x000000ff
        /*0dd0*/ 	.word	0x00000010
        /*0dd4*/ 	.short	0x0100
        /*0dd6*/ 	.byte	0x07
	.zero		1


	//   ....[5]....
        /*0dd8*/ 	.word	0x00000380
        /*0ddc*/ 	.word	0x000000ff
        /*0de0*/ 	.word	0x000000c0
        /*0de4*/ 	.short	0x0100
        /*0de6*/ 	.byte	0x07
	.zero		1


	//   ....[6]....
        /*0de8*/ 	.word	0x00000390
        /*0dec*/ 	.word	0x000000ff
        /*0df0*/ 	.word	0x00000018
        /*0df4*/ 	.short	0x0100
        /*0df6*/ 	.byte	0x07
	.zero		1


	//   ....[7]....
        /*0df8*/ 	.word	0x000003a0
        /*0dfc*/ 	.word	0x000000ff
        /*0e00*/ 	.word	0x000000c8
        /*0e04*/ 	.short	0x0100
        /*0e06*/ 	.byte	0x07
	.zero		1


	//   ....[8]....
        /*0e08*/ 	.word	0x000003b0
        /*0e0c*/ 	.word	0x000000ff
        /*0e10*/ 	.word	0x00000020
        /*0e14*/ 	.short	0x0100
        /*0e16*/ 	.byte	0x07
	.zero		1


	//   ....[9]....
        /*0e18*/ 	.word	0x000003c0
        /*0e1c*/ 	.word	0x000000ff
        /*0e20*/ 	.word	0x000000d0
        /*0e24*/ 	.short	0x0100
        /*0e26*/ 	.byte	0x07
	.zero		1


	//   ....[10]....
        /*0e28*/ 	.word	0x000003d0
        /*0e2c*/ 	.word	0x000000ff
        /*0e30*/ 	.word	0x00000028
        /*0e34*/ 	.short	0x0100
        /*0e36*/ 	.byte	0x07
	.zero		1


	//   ....[11]....
        /*0e38*/ 	.word	0x000003e0
        /*0e3c*/ 	.word	0x000000ff
        /*0e40*/ 	.word	0x000000d8
        /*0e44*/ 	.short	0x0100
        /*0e46*/ 	.byte	0x07
	.zero		1


	//   ....[12]....
        /*0e48*/ 	.word	0x000003f0
        /*0e4c*/ 	.word	0x000000ff
        /*0e50*/ 	.word	0x00000030
        /*0e54*/ 	.short	0x0100
        /*0e56*/ 	.byte	0x07
	.zero		1


	//   ....[13]....
        /*0e58*/ 	.word	0x00000400
        /*0e5c*/ 	.word	0x000000ff
        /*0e60*/ 	.word	0x000000e0
        /*0e64*/ 	.short	0x0100
        /*0e66*/ 	.byte	0x07
	.zero		1


	//   ....[14]....
        /*0e68*/ 	.word	0x00000410
        /*0e6c*/ 	.word	0x000000ff
        /*0e70*/ 	.word	0x00000038
        /*0e74*/ 	.short	0x0100
        /*0e76*/ 	.byte	0x07
	.zero		1


	//   ....[15]....
        /*0e78*/ 	.word	0x00000420
        /*0e7c*/ 	.word	0x000000ff
        /*0e80*/ 	.word	0x000000e8
        /*0e84*/ 	.short	0x0100
        /*0e86*/ 	.byte	0x07
	.zero		1


	//   ....[16]....
        /*0e88*/ 	.word	0x00000430
        /*0e8c*/ 	.word	0x000000ff
        /*0e90*/ 	.word	0x00000040
        /*0e94*/ 	.short	0x0100
        /*0e96*/ 	.byte	0x07
	.zero		1


	//   ....[17]....
        /*0e98*/ 	.word	0x00000440
        /*0e9c*/ 	.word	0x000000ff
        /*0ea0*/ 	.word	0x000000f0
        /*0ea4*/ 	.short	0x0100
        /*0ea6*/ 	.byte	0x07
	.zero		1


	//   ....[18]....
        /*0ea8*/ 	.word	0x00000450
        /*0eac*/ 	.word	0x000000ff
        /*0eb0*/ 	.word	0x00000048
        /*0eb4*/ 	.short	0x0100
        /*0eb6*/ 	.byte	0x07
	.zero		1


	//   ....[19]....
        /*0eb8*/ 	.word	0x00000460
        /*0ebc*/ 	.word	0x000000ff
        /*0ec0*/ 	.word	0x000000f8
        /*0ec4*/ 	.short	0x0100
        /*0ec6*/ 	.byte	0x07
	.zero		1


	//   ....[20]....
        /*0ec8*/ 	.word	0x00000470
        /*0ecc*/ 	.word	0x000000ff
        /*0ed0*/ 	.word	0x00000050
        /*0ed4*/ 	.short	0x0100
        /*0ed6*/ 	.byte	0x07
	.zero		1


	//   ....[21]....
        /*0ed8*/ 	.word	0x00000480
        /*0edc*/ 	.word	0x000000ff
        /*0ee0*/ 	.word	0x00000100
        /*0ee4*/ 	.short	0x0100
        /*0ee6*/ 	.byte	0x07
	.zero		1


	//   ....[22]....
        /*0ee8*/ 	.word	0x00000490
        /*0eec*/ 	.word	0x000000ff
        /*0ef0*/ 	.word	0x00000058
        /*0ef4*/ 	.short	0x0100
        /*0ef6*/ 	.byte	0x07
	.zero		1


	//   ....[23]....
        /*0ef8*/ 	.word	0x000004a0
        /*0efc*/ 	.word	0x000000ff
        /*0f00*/ 	.word	0x00000108
        /*0f04*/ 	.short	0x0100
        /*0f06*/ 	.byte	0x07
	.zero		1


	//   ....[24]....
        /*0f08*/ 	.word	0x000004b0
        /*0f0c*/ 	.word	0x000000ff
        /*0f10*/ 	.word	0x00000060
        /*0f14*/ 	.short	0x0100
        /*0f16*/ 	.byte	0x07
	.zero		1


	//   ....[25]....
        /*0f18*/ 	.word	0x000004c0
        /*0f1c*/ 	.word	0x000000ff
        /*0f20*/ 	.word	0x00000110
        /*0f24*/ 	.short	0x0100
        /*0f26*/ 	.byte	0x07
	.zero		1


	//   ....[26]....
        /*0f28*/ 	.word	0x000004d0
        /*0f2c*/ 	.word	0x000000ff
        /*0f30*/ 	.word	0x00000068
        /*0f34*/ 	.short	0x0100
        /*0f36*/ 	.byte	0x07
	.zero		1


	//   ....[27]....
        /*0f38*/ 	.word	0x000004e0
        /*0f3c*/ 	.word	0x000000ff
        /*0f40*/ 	.word	0x00000118
        /*0f44*/ 	.short	0x0100
        /*0f46*/ 	.byte	0x07
	.zero		1


	//   ....[28]....
        /*0f48*/ 	.word	0x000004f0
        /*0f4c*/ 	.word	0x000000ff
        /*0f50*/ 	.word	0x00000070
        /*0f54*/ 	.short	0x0100
        /*0f56*/ 	.byte	0x07
	.zero		1


	//   ....[29]....
        /*0f58*/ 	.word	0x00000500
        /*0f5c*/ 	.word	0x000000ff
        /*0f60*/ 	.word	0x00000120
        /*0f64*/ 	.short	0x0100
        /*0f66*/ 	.byte	0x07
	.zero		1


	//   ....[30]....
        /*0f68*/ 	.word	0x00000510
        /*0f6c*/ 	.word	0x000000ff
        /*0f70*/ 	.word	0x00000078
        /*0f74*/ 	.short	0x0100
        /*0f76*/ 	.byte	0x07
	.zero		1


	//   ....[31]....
        /*0f78*/ 	.word	0x00000520
        /*0f7c*/ 	.word	0x000000ff
        /*0f80*/ 	.word	0x00000128
        /*0f84*/ 	.short	0x0100
        /*0f86*/ 	.byte	0x07
	.zero		1


	//   ....[32]....
        /*0f88*/ 	.word	0x00000530
        /*0f8c*/ 	.word	0x000000ff
        /*0f90*/ 	.word	0x00000080
        /*0f94*/ 	.short	0x0100
        /*0f96*/ 	.byte	0x07
	.zero		1


	//   ....[33]....
        /*0f98*/ 	.word	0x00000540
        /*0f9c*/ 	.word	0x000000ff
        /*0fa0*/ 	.word	0x00000130
        /*0fa4*/ 	.short	0x0100
        /*0fa6*/ 	.byte	0x07
	.zero		1


	//   ....[34]....
        /*0fa8*/ 	.word	0x00000550
        /*0fac*/ 	.word	0x000000ff
        /*0fb0*/ 	.word	0x00000088
        /*0fb4*/ 	.short	0x0100
        /*0fb6*/ 	.byte	0x07
	.zero		1


	//   ....[35]....
        /*0fb8*/ 	.word	0x00000560
        /*0fbc*/ 	.word	0x000000ff
        /*0fc0*/ 	.word	0x00000138
        /*0fc4*/ 	.short	0x0100
        /*0fc6*/ 	.byte	0x07
	.zero		1


	//   ....[36]....
        /*0fc8*/ 	.word	0x00000570
        /*0fcc*/ 	.word	0x000000ff
        /*0fd0*/ 	.word	0x00000090
        /*0fd4*/ 	.short	0x0100
        /*0fd6*/ 	.byte	0x07
	.zero		1


	//   ....[37]....
        /*0fd8*/ 	.word	0x00000580
        /*0fdc*/ 	.word	0x000000ff
        /*0fe0*/ 	.word	0x00000140
        /*0fe4*/ 	.short	0x0100
        /*0fe6*/ 	.byte	0x07
	.zero		1


	//   ....[38]....
        /*0fe8*/ 	.word	0x00000590
        /*0fec*/ 	.word	0x000000ff
        /*0ff0*/ 	.word	0x00000098
        /*0ff4*/ 	.short	0x0100
        /*0ff6*/ 	.byte	0x07
	.zero		1


	//   ....[39]....
        /*0ff8*/ 	.word	0x000005a0
        /*0ffc*/ 	.word	0x000000ff
        /*1000*/ 	.word	0x00000148
        /*1004*/ 	.short	0x0100
        /*1006*/ 	.byte	0x07
	.zero		1


	//   ....[40]....
        /*1008*/ 	.word	0x000005b0
        /*100c*/ 	.word	0x000000ff
        /*1010*/ 	.word	0x000000a0
        /*1014*/ 	.short	0x0100
        /*1016*/ 	.byte	0x07
	.zero		1


	//   ....[41]....
        /*1018*/ 	.word	0x000005c0
        /*101c*/ 	.word	0x000000ff
        /*1020*/ 	.word	0x00000150
        /*1024*/ 	.short	0x0100
        /*1026*/ 	.byte	0x07
	.zero		1


	//   ....[42]....
        /*1028*/ 	.word	0x000005d0
        /*102c*/ 	.word	0x000000ff
        /*1030*/ 	.word	0x000000a8
        /*1034*/ 	.short	0x0100
        /*1036*/ 	.byte	0x07
	.zero		1


	//   ....[43]....
        /*1038*/ 	.word	0x000005e0
        /*103c*/ 	.word	0x000000ff
        /*1040*/ 	.word	0x00000158
        /*1044*/ 	.short	0x0100
        /*1046*/ 	.byte	0x07
	.zero		1


	//   ....[44]....
        /*1048*/ 	.word	0x00000880
        /*104c*/ 	.word	0x000000ff
        /*1050*/ 	.word	0x00000190
        /*1054*/ 	.short	0x0100
        /*1056*/ 	.byte	0x07
	.zero		1


	//   ....[45]....
        /*1058*/ 	.word	0x00000890
        /*105c*/ 	.word	0x000000ff
        /*1060*/ 	.word	0x00000198
        /*1064*/ 	.short	0x0100
        /*1066*/ 	.byte	0x07
	.zero		1


	//   ....[46]....
        /*1068*/ 	.word	0x000008d0
        /*106c*/ 	.word	0x000000ff
        /*1070*/ 	.word	0x00000170
        /*1074*/ 	.short	0x0100
        /*1076*/ 	.byte	0x0a
	.zero		1


	//   ....[47]....
        /*1078*/ 	.word	0x000008f0
        /*107c*/ 	.word	0x000000ff
        /*1080*/ 	.word	0x00000178
        /*1084*/ 	.short	0x0100
        /*1086*/ 	.byte	0x0a
	.zero		1


	//   ....[48]....
        /*1088*/ 	.word	0x00000900
        /*108c*/ 	.word	0x000000ff
        /*1090*/ 	.word	0x00000180
        /*1094*/ 	.short	0x0100
        /*1096*/ 	.byte	0x0a
	.zero		1


	//   ....[49]....
        /*1098*/ 	.word	0x00000910
        /*109c*/ 	.word	0x000000ff
        /*10a0*/ 	.word	0x00000188
        /*10a4*/ 	.short	0x0100
        /*10a6*/ 	.byte	0x0a
	.zero		1


	//   ....[50]....
        /*10a8*/ 	.word	0x000017f0
        /*10ac*/ 	.word	0x000000ff
        /*10b0*/ 	.word	0xfffffff8
        /*10b4*/ 	.short	0x010a
        /*10b6*/ 	.byte	0x11
	.zero		1


	//   ....[51]....
        /*10b8*/ 	.word	0x000021d0
        /*10bc*/ 	.word	0x000000ff
        /*10c0*/ 	.word	0x00000000
        /*10c4*/ 	.short	0x010a
        /*10c6*/ 	.byte	0x06
	.zero		1


	//   ....[52]....
        /*10c8*/ 	.word	0x00002210
        /*10cc*/ 	.word	0x000000ff
        /*10d0*/ 	.word	0x00000000
        /*10d4*/ 	.short	0x010a
        /*10d6*/ 	.byte	0x06
	.zero		1


	//   ....[53]....
        /*10d8*/ 	.word	0x000033a0
        /*10dc*/ 	.word	0x000000ff
        /*10e0*/ 	.word	0x00000000
        /*10e4*/ 	.short	0x010a
        /*10e6*/ 	.byte	0x09
	.zero		1


	//   ....[54]....
        /*10e8*/ 	.word	0x000033e0
        /*10ec*/ 	.word	0x000000ff
        /*10f0*/ 	.word	0x00000000
        /*10f4*/ 	.short	0x010a
        /*10f6*/ 	.byte	0x09
	.zero		1


	//   ....[55]....
        /*10f8*/ 	.word	0x000043e0
        /*10fc*/ 	.word	0x000000ff
        /*1100*/ 	.word	0x00000000
        /*1104*/ 	.short	0x0101
        /*1106*/ 	.byte	0x08
	.zero		1


	//   ....[56]....
        /*1108*/ 	.word	0x00005490
        /*110c*/ 	.word	0x000000e3
        /*1110*/ 	.word	0x00000000
        /*1114*/ 	.short	0x0101
        /*1116*/ 	.byte	0x1d
	.zero		1


	//   ....[57]....
        /*1118*/ 	.word	0x000055b0
        /*111c*/ 	.word	0x000000ff
        /*1120*/ 	.word	0x00000000
        /*1124*/ 	.short	0x0101
        /*1126*/ 	.byte	0x08
	.zero		1


	//   ....[58]....
        /*1128*/ 	.word	0x00005660
        /*112c*/ 	.word	0x000000ff
        /*1130*/ 	.word	0x00000008
        /*1134*/ 	.short	0x010a
        /*1136*/ 	.byte	0x11
	.zero		1


	//   ....[59]....
        /*1138*/ 	.word	0x0000e850
        /*113c*/ 	.word	0x00000003
        /*1140*/ 	.word	0x00000000
        /*1144*/ 	.short	0x0101
        /*1146*/ 	.byte	0x1d
	.zero		1


	//   ....[60]....
        /*1148*/ 	.word	0x0000f250
        /*114c*/ 	.word	0x0000000b
        /*1150*/ 	.word	0x000000b0
        /*1154*/ 	.short	0x010a
        /*1156*/ 	.byte	0x3f
	.zero		1


	//   ....[61]....
        /*1158*/ 	.word	0x0000f600
        /*115c*/ 	.word	0x00000004
        /*1160*/ 	.word	0x00000198
        /*1164*/ 	.short	0x0101
        /*1166*/ 	.byte	0x3f
	.zero		1


	//   ....[62]....
        /*1168*/ 	.word	0x0000fdf0
        /*116c*/ 	.word	0x00000007
        /*1170*/ 	.word	0x00000000
        /*1174*/ 	.short	0x010a
        /*1176*/ 	.byte	0x3f
	.zero		1


	//   ....[63]....
        /*1178*/ 	.word	0x0000fe70
        /*117c*/ 	.word	0x00000009
        /*1180*/ 	.word	0x00000000
        /*1184*/ 	.short	0x010a
        /*1186*/ 	.byte	0x3f
	.zero		1


	//   ....[64]....
        /*1188*/ 	.word	0x0000ff00
        /*118c*/ 	.word	0x00000006
        /*1190*/ 	.word	0x00000000
        /*1194*/ 	.short	0x010a
        /*1196*/ 	.byte	0x3f
	.zero		1


	//   ....[65]....
        /*1198*/ 	.word	0x0000ff90
        /*119c*/ 	.word	0x00000009
        /*11a0*/ 	.word	0x00000000
        /*11a4*/ 	.short	0x010a
        /*11a6*/ 	.byte	0x3f
	.zero		1


	//   ....[66]....
        /*11a8*/ 	.word	0x00010020
        /*11ac*/ 	.word	0x00000006
        /*11b0*/ 	.word	0x00000000
        /*11b4*/ 	.short	0x010a
        /*11b6*/ 	.byte	0x3f
	.zero		1


	//   ....[67]....
        /*11b8*/ 	.word	0x000100b0
        /*11bc*/ 	.word	0x00000009
        /*11c0*/ 	.word	0x00000000
        /*11c4*/ 	.short	0x010a
        /*11c6*/ 	.byte	0x3f
	.zero		1


	//   ....[68]....
        /*11c8*/ 	.word	0x00010140
        /*11cc*/ 	.word	0x00000006
        /*11d0*/ 	.word	0x00000000
        /*11d4*/ 	.short	0x010a
        /*11d6*/ 	.byte	0x3f
	.zero		1


	//   ....[69]....
        /*11d8*/ 	.word	0x000101d0
        /*11dc*/ 	.word	0x00000009
        /*11e0*/ 	.word	0x00000000
        /*11e4*/ 	.short	0x010a
        /*11e6*/ 	.byte	0x3f
	.zero		1


	//   ....[70]....
        /*11e8*/ 	.word	0x00010260
        /*11ec*/ 	.word	0x00000006
        /*11f0*/ 	.word	0x00000000
        /*11f4*/ 	.short	0x010a
        /*11f6*/ 	.byte	0x3f
	.zero		1


	//   ....[71]....
        /*11f8*/ 	.word	0x000102f0
        /*11fc*/ 	.word	0x00000009
        /*1200*/ 	.word	0x00000000
        /*1204*/ 	.short	0x010a
        /*1206*/ 	.byte	0x3f
	.zero		1


	//   ....[72]....
        /*1208*/ 	.word	0x00010380
        /*120c*/ 	.word	0x00000006
        /*1210*/ 	.word	0x00000000
        /*1214*/ 	.short	0x010a
        /*1216*/ 	.byte	0x3f
	.zero		1


	//   ....[73]....
        /*1218*/ 	.word	0x00010410
        /*121c*/ 	.word	0x00000009
        /*1220*/ 	.word	0x00000000
        /*1224*/ 	.short	0x010a
        /*1226*/ 	.byte	0x3f
	.zero		1


	//   ....[74]....
        /*1228*/ 	.word	0x000104a0
        /*122c*/ 	.word	0x00000006
        /*1230*/ 	.word	0x00000000
        /*1234*/ 	.short	0x010a
        /*1236*/ 	.byte	0x3f
	.zero		1


	//   ....[75]....
        /*1238*/ 	.word	0x00010530
        /*123c*/ 	.word	0x00000009
        /*1240*/ 	.word	0x00000000
        /*1244*/ 	.short	0x010a
        /*1246*/ 	.byte	0x3f
	.zero		1


	//   ....[76]....
        /*1248*/ 	.word	0x000105c0
        /*124c*/ 	.word	0x00000006
        /*1250*/ 	.word	0x00000000
        /*1254*/ 	.short	0x010a
        /*1256*/ 	.byte	0x3f
	.zero		1


	//   ....[77]....
        /*1258*/ 	.word	0x00010650
        /*125c*/ 	.word	0x00000009
        /*1260*/ 	.word	0x00000000
        /*1264*/ 	.short	0x010a
        /*1266*/ 	.byte	0x3f
	.zero		1


	//   ....[78]....
        /*1268*/ 	.word	0x000106e0
        /*126c*/ 	.word	0x00000006
        /*1270*/ 	.word	0x00000000
        /*1274*/ 	.short	0x010a
        /*1276*/ 	.byte	0x3f
	.zero		1


	//   ....[79]....
        /*1278*/ 	.word	0x00010770
        /*127c*/ 	.word	0x00000009
        /*1280*/ 	.word	0x00000000
        /*1284*/ 	.short	0x010a
        /*1286*/ 	.byte	0x3f
	.zero		1


	//   ....[80]....
        /*1288*/ 	.word	0x00010800
        /*128c*/ 	.word	0x00000006
        /*1290*/ 	.word	0x00000000
        /*1294*/ 	.short	0x010a
        /*1296*/ 	.byte	0x3f
	.zero		1


	//   ....[81]....
        /*1298*/ 	.word	0x00010890
        /*129c*/ 	.word	0x00000009
        /*12a0*/ 	.word	0x00000000
        /*12a4*/ 	.short	0x010a
        /*12a6*/ 	.byte	0x3f
	.zero		1


	//   ....[82]....
        /*12a8*/ 	.word	0x00010920
        /*12ac*/ 	.word	0x00000006
        /*12b0*/ 	.word	0x00000000
        /*12b4*/ 	.short	0x010a
        /*12b6*/ 	.byte	0x3f
	.zero		1


	//   ....[83]....
        /*12b8*/ 	.word	0x000109b0
        /*12bc*/ 	.word	0x00000003
        /*12c0*/ 	.word	0x00000000
        /*12c4*/ 	.short	0x010a
        /*12c6*/ 	.byte	0x3f
	.zero		1


	//   ....[84]....
        /*12c8*/ 	.word	0x00010a20
        /*12cc*/ 	.word	0x00000003
        /*12d0*/ 	.word	0xfffffff8
        /*12d4*/ 	.short	0x010a
        /*12d6*/ 	.byte	0x3f
	.zero		1


	//   ....[85]....
        /*12d8*/ 	.word	0x00010a80
        /*12dc*/ 	.word	0x00000003
        /*12e0*/ 	.word	0x00000000
        /*12e4*/ 	.short	0x010a
        /*12e6*/ 	.byte	0x3f
	.zero		1


	//   ....[86]....
        /*12e8*/ 	.word	0x00010af0
        /*12ec*/ 	.word	0x00000000
        /*12f0*/ 	.word	0x00000000
        /*12f4*/ 	.short	0x010a
        /*12f6*/ 	.byte	0x3f
	.zero		1


	//   ....[87]....
        /*12f8*/ 	.word	0x00010b60
        /*12fc*/ 	.word	0x00000019
        /*1300*/ 	.word	0x00000008
        /*1304*/ 	.short	0x010a
        /*1306*/ 	.byte	0x3f
	.zero		1


	//   ....[88]....
        /*1308*/ 	.word	0x00010c30
        /*130c*/ 	.word	0x0000000b
        /*1310*/ 	.word	0x000000b0
        /*1314*/ 	.short	0x010a
        /*1316*/ 	.byte	0x3f
	.zero		1


	//   ....[89]....
        /*1318*/ 	.word	0x00010d10
        /*131c*/ 	.word	0x00000007
        /*1320*/ 	.word	0x00000000
        /*1324*/ 	.short	0x010a
        /*1326*/ 	.byte	0x3f
	.zero		1


	//   ....[90]....
        /*1328*/ 	.word	0x00010d60
        /*132c*/ 	.word	0x00000009
        /*1330*/ 	.word	0x00000000
        /*1334*/ 	.short	0x010a
        /*1336*/ 	.byte	0x3f
	.zero		1


	//   ....[91]....
        /*1338*/ 	.word	0x00010db0
        /*133c*/ 	.word	0x00000006
        /*1340*/ 	.word	0x00000000
        /*1344*/ 	.short	0x010a
        /*1346*/ 	.byte	0x3f
	.zero		1


	//   ....[92]....
        /*1348*/ 	.word	0x00010e00
        /*134c*/ 	.word	0x00000009
        /*1350*/ 	.word	0x00000000
        /*1354*/ 	.short	0x010a
        /*1356*/ 	.byte	0x3f
	.zero		1


	//   ....[93]....
        /*1358*/ 	.word	0x00010e50
        /*135c*/ 	.word	0x00000006
        /*1360*/ 	.word	0x00000000
        /*1364*/ 	.short	0x010a
        /*1366*/ 	.byte	0x3f
	.zero		1


	//   ....[94]....
        /*1368*/ 	.word	0x00010ea0
        /*136c*/ 	.word	0x00000009
        /*1370*/ 	.word	0x00000000
        /*1374*/ 	.short	0x010a
        /*1376*/ 	.byte	0x3f
	.zero		1


	//   ....[95]....
        /*1378*/ 	.word	0x00010ef0
        /*137c*/ 	.word	0x00000006
        /*1380*/ 	.word	0x00000000
        /*1384*/ 	.short	0x010a
        /*1386*/ 	.byte	0x3f
	.zero		1


	//   ....[96]....
        /*1388*/ 	.word	0x00010f40
        /*138c*/ 	.word	0x00000009
        /*1390*/ 	.word	0x00000000
        /*1394*/ 	.short	0x010a
        /*1396*/ 	.byte	0x3f
	.zero		1


	//   ....[97]....
        /*1398*/ 	.word	0x00010f90
        /*139c*/ 	.word	0x00000006
        /*13a0*/ 	.word	0x00000000
        /*13a4*/ 	.short	0x010a
        /*13a6*/ 	.byte	0x3f
	.zero		1


	//   ....[98]....
        /*13a8*/ 	.word	0x00010fe0
        /*13ac*/ 	.word	0x00000009
        /*13b0*/ 	.word	0x00000000
        /*13b4*/ 	.short	0x010a
        /*13b6*/ 	.byte	0x3f
	.zero		1


	//   ....[99]....
        /*13b8*/ 	.word	0x00011030
        /*13bc*/ 	.word	0x00000006
        /*13c0*/ 	.word	0x00000000
        /*13c4*/ 	.short	0x010a
        /*13c6*/ 	.byte	0x3f
	.zero		1


	//   ....[100]....
        /*13c8*/ 	.word	0x00011080
        /*13cc*/ 	.word	0x00000009
        /*13d0*/ 	.word	0x00000000
        /*13d4*/ 	.short	0x010a
        /*13d6*/ 	.byte	0x3f
	.zero		1


	//   ....[101]....
        /*13d8*/ 	.word	0x000110d0
        /*13dc*/ 	.word	0x00000006
        /*13e0*/ 	.word	0x00000000
        /*13e4*/ 	.short	0x010a
        /*13e6*/ 	.byte	0x3f
	.zero		1


	//   ....[102]....
        /*13e8*/ 	.word	0x00011120
        /*13ec*/ 	.word	0x00000009
        /*13f0*/ 	.word	0x00000000
        /*13f4*/ 	.short	0x010a
        /*13f6*/ 	.byte	0x3f
	.zero		1


	//   ....[103]....
        /*13f8*/ 	.word	0x00011170
        /*13fc*/ 	.word	0x00000006
        /*1400*/ 	.word	0x00000000
        /*1404*/ 	.short	0x010a
        /*1406*/ 	.byte	0x3f
	.zero		1


	//   ....[104]....
        /*1408*/ 	.word	0x000111c0
        /*140c*/ 	.word	0x00000009
        /*1410*/ 	.word	0x00000000
        /*1414*/ 	.short	0x010a
        /*1416*/ 	.byte	0x3f
	.zero		1


	//   ....[105]....
        /*1418*/ 	.word	0x00011210
        /*141c*/ 	.word	0x00000006
        /*1420*/ 	.word	0x00000000
        /*1424*/ 	.short	0x010a
        /*1426*/ 	.byte	0x3f
	.zero		1


	//   ....[106]....
        /*1428*/ 	.word	0x00011260
        /*142c*/ 	.word	0x00000009
        /*1430*/ 	.word	0x00000000
        /*1434*/ 	.short	0x010a
        /*1436*/ 	.byte	0x3f
	.zero		1


	//   ....[107]....
        /*1438*/ 	.word	0x000112b0
        /*143c*/ 	.word	0x00000006
        /*1440*/ 	.word	0x00000000
        /*1444*/ 	.short	0x010a
        /*1446*/ 	.byte	0x3f
	.zero		1


	//   ....[108]....
        /*1448*/ 	.word	0x00011300
        /*144c*/ 	.word	0x00000009
        /*1450*/ 	.word	0x00000000
        /*1454*/ 	.short	0x010a
        /*1456*/ 	.byte	0x3f
	.zero		1


	//   ....[109]....
        /*1458*/ 	.word	0x00011350
        /*145c*/ 	.word	0x00000006
        /*1460*/ 	.word	0x00000000
        /*1464*/ 	.short	0x010a
        /*1466*/ 	.byte	0x3f
	.zero		1


	//----- nvinfo : EIATTR_NUM_MBARRIERS
	.align		4
.L_30:
        /*1468*/ 	.byte	0x03, 0x38
        /*146a*/ 	.short	0x0032


	//----- nvinfo : EIATTR_EXIT_INSTR_OFFSETS
	.align		4
        /*146c*/ 	.byte	0x04, 0x1c
        /*146e*/ 	.short	(.L_32 - .L_31)


	//   ....[0]....
.L_31:
        /*1470*/ 	.word	0x00001520


	//   ....[1]....
        /*1474*/ 	.word	0x00001580


	//   ....[2]....
        /*1478*/ 	.word	0x0000ef60


	//   ....[3]....
        /*147c*/ 	.word	0x0000ef90


	//   ....[4]....
        /*1480*/ 	.word	0x00010a00


	//----- nvinfo : EIATTR_MAX_THREADS
	.align		4
.L_32:
        /*1484*/ 	.byte	0x04, 0x05
        /*1486*/ 	.short	(.L_34 - .L_33)
.L_33:
        /*1488*/ 	.word	0x00000180
        /*148c*/ 	.word	0x00000001
        /*1490*/ 	.word	0x00000001


	//----- nvinfo : EIATTR_CRS_STACK_SIZE
	.align		4
.L_34:
        /*1494*/ 	.byte	0x04, 0x1e
        /*1496*/ 	.short	(.L_36 - .L_35)
.L_35:
        /*1498*/ 	.word	0x00000000


	//----- nvinfo : EIATTR_CBANK_PARAM_SIZE
	.align		4
.L_36:
        /*149c*/ 	.byte	0x03, 0x19
        /*149e*/ 	.short	0x0470


	//----- nvinfo : EIATTR_PARAM_CBANK
	.align		4
        /*14a0*/ 	.byte	0x04, 0x0a
        /*14a2*/ 	.short	(.L_38 - .L_37)
	.align		4
.L_37:
        /*14a4*/ 	.word	index@(.nv.constant0._ZN7cutlass13device_kernelINS_4gemm6kernel13GemmUniversalIN4cute5tupleIJiiiiEEENS1_10collective13CollectiveMmaINS1_37MainloopSm90TmaGmmaWarpSpecializedFP8ILi22ENS5_IJNS4_1CILi1EEESB_SB_EEENS1_32KernelTmaWarpSpecializedPingpongEEENS5_IJNSA_ILi64EEENSA_ILi256EEENSA_ILi32EEEEEENS_12float_e4m3_tENS5_IJlSB_lEEENS_12float_e5m2_tESK_NS4_8TiledMMAINS4_8MMA_AtomIJNS4_4SM904GMMA31MMA_64x256x32_F32E4M3E5M2_SS_TNILNSP_7ScaleInE1ELSR_1EEEEEENS4_6LayoutISC_NS5_IJNSA_ILi0EEESV_SV_EEEEENS5_IJNS4_10UnderscoreESY_SY_EEEEENS4_13SM90_TMA_LOADENS4_14ComposedLayoutINS4_7SwizzleILi1ELi4ELi3EEENS4_18smem_ptr_flag_bitsILi8EEENSU_INS5_IJNSA_ILi8EEESH_EEENS5_IJSH_SB_EEEEEEEvNS4_8identityES11_S1B_vS1C_EENS_8epilogue10collective6detail29Sm90TmaWarpSpecializedAdapterINS1F_15DefaultEpilogueISJ_SK_SK_NS1E_6thread17LinearCombinationISJ_Li1EffLNS1J_9ScaleType4KindE0ELNS_15FloatRoundStyleE2ESJ_EENS1_15EpilogueDefaultEEEEEvvEEEEvNT_6ParamsE)
        /*14a8*/ 	.short	0x0210
        /*14aa*/ 	.short	0x0470


	//----- nvinfo : EIATTR_SW_WAR
	.align		4
.L_38:
        /*14ac*/ 	.byte	0x04, 0x36
        /*14ae*/ 	.short	(.L_40 - .L_39)
.L_39:
        /*14b0*/ 	.word	0x00000008
.L_40:


//--------------------- .nv.callgraph             --------------------------
	.section	.nv.callgraph,"",@"SHT_CUDA_CALLGRAPH"
	.align	4
	.sectionentsize	8
	.align		4
        /*0000*/ 	.word	0x00000000
	.align		4
        /*0004*/ 	.word	0xffffffff
	.align		4
        /*0008*/ 	.word	0x00000000
	.align		4
        /*000c*/ 	.word	0xfffffffe
	.align		4
        /*0010*/ 	.word	0x00000000
	.align		4
        /*0014*/ 	.word	0xfffffffd
	.align		4
        /*0018*/ 	.word	0x00000000
	.align		4
        /*001c*/ 	.word	0xfffffffc


//--------------------- .nv.constant4             --------------------------
	.section	.nv.constant4,"a",@progbits
	.align	8
	.align		8
.nv.constant4:
        /*0000*/ 	.dword	_ZN40_INTERNAL_cb7b0c20_4_k_cu_ddd01140_252374cuda3std3__45__cpo5beginE
	.align		8
        /*0008*/ 	.dword	_ZN40_INTERNAL_cb7b0c20_4_k_cu_ddd01140_252374cuda3std3__45__cpo3endE
	.align		8
        /*0010*/ 	.dword	_ZN40_INTERNAL_cb7b0c20_4_k_cu_ddd01140_252374cuda3std3__45__cpo6cbeginE
	.align		8
        /*0018*/ 	.dword	_ZN40_INTERNAL_cb7b0c20_4_k_cu_ddd01140_252374cuda3std3__45__cpo4cendE
	.align		8
        /*0020*/ 	.dword	_ZN40_INTERNAL_cb7b0c20_4_k_cu_ddd01140_252374cuda3std3__442_GLOBAL__N__cb7b0c20_4_k_cu_ddd01140_252376ignoreE
	.align		8
        /*0028*/ 	.dword	_ZN40_INTERNAL_cb7b0c20_4_k_cu_ddd01140_252374cuda3std3__419piecewise_constructE
	.align		8
        /*0030*/ 	.dword	_ZN40_INTERNAL_cb7b0c20_4_k_cu_ddd01140_252374cuda3std3__48in_placeE
	.align		8
        /*0038*/ 	.dword	_ZN40_INTERNAL_cb7b0c20_4_k_cu_ddd01140_252374cuda3std6ranges3__45__cpo4swapE
	.align		8
        /*0040*/ 	.dword	_ZN40_INTERNAL_cb7b0c20_4_k_cu_ddd01140_252374cuda3std6ranges3__45__cpo9iter_moveE
	.align		8
        /*0048*/ 	.dword	_ZN40_INTERNAL_cb7b0c20_4_k_cu_ddd01140_252374cute7productE
	.align		8
        /*0050*/ 	.dword	_ZN40_INTERNAL_cb7b0c20_4_k_cu_ddd01140_252374cute1_E


//--------------------- .text._ZN7cutlass13device_kernelINS_4gemm6kernel13GemmUniversalIN4cute5tupleIJiiiiEEENS1_10collective13CollectiveMmaINS1_37MainloopSm90TmaGmmaWarpSpecializedFP8ILi22ENS5_IJNS4_1CILi1EEESB_SB_EEENS1_32KernelTmaWarpSpecializedPingpongEEENS5_IJNSA_ILi64EEENSA_ILi256EEENSA_ILi32EEEEEENS_12float_e4m3_tENS5_IJlSB_lEEENS_12float_e5m2_tESK_NS4_8TiledMMAINS4_8MMA_AtomIJNS4_4SM904GMMA31MMA_64x256x32_F32E4M3E5M2_SS_TNILNSP_7ScaleInE1ELSR_1EEEEEENS4_6LayoutISC_NS5_IJNSA_ILi0EEESV_SV_EEEEENS5_IJNS4_10UnderscoreESY_SY_EEEEENS4_13SM90_TMA_LOADENS4_14ComposedLayoutINS4_7SwizzleILi1ELi4ELi3EEENS4_18smem_ptr_flag_bitsILi8EEENSU_INS5_IJNSA_ILi8EEESH_EEENS5_IJSH_SB_EEEEEEEvNS4_8identityES11_S1B_vS1C_EENS_8epilogue10collective6detail29Sm90TmaWarpSpecializedAdapterINS1F_15DefaultEpilogueISJ_SK_SK_NS1E_6thread17LinearCombinationISJ_Li1EffLNS1J_9ScaleType4KindE0ELNS_15FloatRoundStyleE2ESJ_EENS1_15EpilogueDefaultEEEEEvvEEEEvNT_6ParamsE --------------------------
	.section	.text._ZN7cutlass13device_kernelINS_4gemm6kernel13GemmUniversalIN4cute5tupleIJiiiiEEENS1_10collective13CollectiveMmaINS1_37MainloopSm90TmaGmmaWarpSpecializedFP8ILi22ENS5_IJNS4_1CILi1EEESB_SB_EEENS1_32KernelTmaWarpSpecializedPingpongEEENS5_IJNSA_ILi64EEENSA_ILi256EEENSA_ILi32EEEEEENS_12float_e4m3_tENS5_IJlSB_lEEENS_12float_e5m2_tESK_NS4_8TiledMMAINS4_8MMA_AtomIJNS4_4SM904GMMA31MMA_64x256x32_F32E4M3E5M2_SS_TNILNSP_7ScaleInE1ELSR_1EEEEEENS4_6LayoutISC_NS5_IJNSA_ILi0EEESV_SV_EEEEENS5_IJNS4_10UnderscoreESY_SY_EEEEENS4_13SM90_TMA_LOADENS4_14ComposedLayoutINS4_7SwizzleILi1ELi4ELi3EEENS4_18smem_ptr_flag_bitsILi8EEENSU_INS5_IJNSA_ILi8EEESH_EEENS5_IJSH_SB_EEEEEEEvNS4_8identityES11_S1B_vS1C_EENS_8epilogue10collective6detail29Sm90TmaWarpSpecializedAdapterINS1F_15DefaultEpilogueISJ_SK_SK_NS1E_6thread17LinearCombinationISJ_Li1EffLNS1J_9ScaleType4KindE0ELNS_15FloatRoundStyleE2ESJ_EENS1_15EpilogueDefaultEEEEEvvEEEEvNT_6ParamsE,"ax",@progbits
	.align	128
.text._ZN7cutlass13device_kernelINS_4gemm6kernel13GemmUniversalIN4cute5tupleIJiiiiEEENS1_10collective13CollectiveMmaINS1_37MainloopSm90TmaGmmaWarpSpecializedFP8ILi22ENS5_IJNS4_1CILi1EEESB_SB_EEENS1_32KernelTmaWarpSpecializedPingpongEEENS5_IJNSA_ILi64EEENSA_ILi256EEENSA_ILi32EEEEEENS_12float_e4m3_tENS5_IJlSB_lEEENS_12float_e5m2_tESK_NS4_8TiledMMAINS4_8MMA_AtomIJNS4_4SM904GMMA31MMA_64x256x32_F32E4M3E5M2_SS_TNILNSP_7ScaleInE1ELSR_1EEEEEENS4_6LayoutISC_NS5_IJNSA_ILi0EEESV_SV_EEEEENS5_IJNS4_10UnderscoreESY_SY_EEEEENS4_13SM90_TMA_LOADENS4_14ComposedLayoutINS4_7SwizzleILi1ELi4ELi3EEENS4_18smem_ptr_flag_bitsILi8EEENSU_INS5_IJNSA_ILi8EEESH_EEENS5_IJSH_SB_EEEEEEEvNS4_8identityES11_S1B_vS1C_EENS_8epilogue10collective6detail29Sm90TmaWarpSpecializedAdapterINS1F_15DefaultEpilogueISJ_SK_SK_NS1E_6thread17LinearCombinationISJ_Li1EffLNS1J_9ScaleType4KindE0ELNS_15FloatRoundStyleE2ESJ_EENS1_15EpilogueDefaultEEEEEvvEEEEvNT_6ParamsE:
        .type           _ZN7cutlass13device_kernelINS_4gemm6kernel13GemmUniversalIN4cute5tupleIJiiiiEEENS1_10collective13CollectiveMmaINS1_37MainloopSm90TmaGmmaWarpSpecializedFP8ILi22ENS5_IJNS4_1CILi1EEESB_SB_EEENS1_32KernelTmaWarpSpecializedPingpongEEENS5_IJNSA_ILi64EEENSA_ILi256EEENSA_ILi32EEEEEENS_12float_e4m3_tENS5_IJlSB_lEEENS_12float_e5m2_tESK_NS4_8TiledMMAINS4_8MMA_AtomIJNS4_4SM904GMMA31MMA_64x256x32_F32E4M3E5M2_SS_TNILNSP_7ScaleInE1ELSR_1EEEEEENS4_6LayoutISC_NS5_IJNSA_ILi0EEESV_SV_EEEEENS5_IJNS4_10UnderscoreESY_SY_EEEEENS4_13SM90_TMA_LOADENS4_14ComposedLayoutINS4_7SwizzleILi1ELi4ELi3EEENS4_18smem_ptr_flag_bitsILi8EEENSU_INS5_IJNSA_ILi8EEESH_EEENS5_IJSH_SB_EEEEEEEvNS4_8identityES11_S1B_vS1C_EENS_8epilogue10collective6detail29Sm90TmaWarpSpecializedAdapterINS1F_15DefaultEpilogueISJ_SK_SK_NS1E_6thread17LinearCombinationISJ_Li1EffLNS1J_9ScaleType4KindE0ELNS_15FloatRoundStyleE2ESJ_EENS1_15EpilogueDefaultEEEEEvvEEEEvNT_6ParamsE,@function
        .size           _ZN7cutlass13device_kernelINS_4gemm6kernel13GemmUniversalIN4cute5tupleIJiiiiEEENS1_10collective13CollectiveMmaINS1_37MainloopSm90TmaGmmaWarpSpecializedFP8ILi22ENS5_IJNS4_1CILi1EEESB_SB_EEENS1_32KernelTmaWarpSpecializedPingpongEEENS5_IJNSA_ILi64EEENSA_ILi256EEENSA_ILi32EEEEEENS_12float_e4m3_tENS5_IJlSB_lEEENS_12float_e5m2_tESK_NS4_8TiledMMAINS4_8MMA_AtomIJNS4_4SM904GMMA31MMA_64x256x32_F32E4M3E5M2_SS_TNILNSP_7ScaleInE1ELSR_1EEEEEENS4_6LayoutISC_NS5_IJNSA_ILi0EEESV_SV_EEEEENS5_IJNS4_10UnderscoreESY_SY_EEEEENS4_13SM90_TMA_LOADENS4_14ComposedLayoutINS4_7SwizzleILi1ELi4ELi3EEENS4_18smem_ptr_flag_bitsILi8EEENSU_INS5_IJNSA_ILi8EEESH_EEENS5_IJSH_SB_EEEEEEEvNS4_8identityES11_S1B_vS1C_EENS_8epilogue10collective6detail29Sm90TmaWarpSpecializedAdapterINS1F_15DefaultEpilogueISJ_SK_SK_NS1E_6thread17LinearCombinationISJ_Li1EffLNS1J_9ScaleType4KindE0ELNS_15FloatRoundStyleE2ESJ_EENS1_15EpilogueDefaultEEEEEvvEEEEvNT_6ParamsE,(.L_x_369 - _ZN7cutlass13device_kernelINS_4gemm6kernel13GemmUniversalIN4cute5tupleIJiiiiEEENS1_10collective13CollectiveMmaINS1_37MainloopSm90TmaGmmaWarpSpecializedFP8ILi22ENS5_IJNS4_1CILi1EEESB_SB_EEENS1_32KernelTmaWarpSpecializedPingpongEEENS5_IJNSA_ILi64EEENSA_ILi256EEENSA_ILi32EEEEEENS_12float_e4m3_tENS5_IJlSB_lEEENS_12float_e5m2_tESK_NS4_8TiledMMAINS4_8MMA_AtomIJNS4_4SM904GMMA31MMA_64x256x32_F32E4M3E5M2_SS_TNILNSP_7ScaleInE1ELSR_1EEEEEENS4_6LayoutISC_NS5_IJNSA_ILi0EEESV_SV_EEEEENS5_IJNS4_10UnderscoreESY_SY_EEEEENS4_13SM90_TMA_LOADENS4_14ComposedLayoutINS4_7SwizzleILi1ELi4ELi3EEENS4_18smem_ptr_flag_bitsILi8EEENSU_INS5_IJNSA_ILi8EEESH_EEENS5_IJSH_SB_EEEEEEEvNS4_8identityES11_S1B_vS1C_EENS_8epilogue10collective6detail29Sm90TmaWarpSpecializedAdapterINS1F_15DefaultEpilogueISJ_SK_SK_NS1E_6thread17LinearCombinationISJ_Li1EffLNS1J_9ScaleType4KindE0ELNS_15FloatRoundStyleE2ESJ_EENS1_15EpilogueDefaultEEEEEvvEEEEvNT_6ParamsE)
        .other          _ZN7cutlass13device_kernelINS_4gemm6kernel13GemmUniversalIN4cute5tupleIJiiiiEEENS1_10collective13CollectiveMmaINS1_37MainloopSm90TmaGmmaWarpSpecializedFP8ILi22ENS5_IJNS4_1CILi1EEESB_SB_EEENS1_32KernelTmaWarpSpecializedPingpongEEENS5_IJNSA_ILi64EEENSA_ILi256EEENSA_ILi32EEEEEENS_12float_e4m3_tENS5_IJlSB_lEEENS_12float_e5m2_tESK_NS4_8TiledMMAINS4_8MMA_AtomIJNS4_4SM904GMMA31MMA_64x256x32_F32E4M3E5M2_SS_TNILNSP_7ScaleInE1ELSR_1EEEEEENS4_6LayoutISC_NS5_IJNSA_ILi0EEESV_SV_EEEEENS5_IJNS4_10UnderscoreESY_SY_EEEEENS4_13SM90_TMA_LOADENS4_14ComposedLayoutINS4_7SwizzleILi1ELi4ELi3EEENS4_18smem_ptr_flag_bitsILi8EEENSU_INS5_IJNSA_ILi8EEESH_EEENS5_IJSH_SB_EEEEEEEvNS4_8identityES11_S1B_vS1C_EENS_8epilogue10collective6detail29Sm90TmaWarpSpecializedAdapterINS1F_15DefaultEpilogueISJ_SK_SK_NS1E_6thread17LinearCombinationISJ_Li1EffLNS1J_9ScaleType4KindE0ELNS_15FloatRoundStyleE2ESJ_EENS1_15EpilogueDefaultEEEEEvvEEEEvNT_6ParamsE,@"STO_CUDA_ENTRY STV_DEFAULT"
_ZN7cutlass13device_kernelINS_4gemm6kernel13GemmUniversalIN4cute5tupleIJiiiiEEENS1_10collective13CollectiveMmaINS1_37MainloopSm90TmaGmmaWarpSpecializedFP8ILi22ENS5_IJNS4_1CILi1EEESB_SB_EEENS1_32KernelTmaWarpSpecializedPingpongEEENS5_IJNSA_ILi64EEENSA_ILi256EEENSA_ILi32EEEEEENS_12float_e4m3_tENS5_IJlSB_lEEENS_12float_e5m2_tESK_NS4_8TiledMMAINS4_8MMA_AtomIJNS4_4SM904GMMA31MMA_64x256x32_F32E4M3E5M2_SS_TNILNSP_7ScaleInE1ELSR_1EEEEEENS4_6LayoutISC_NS5_IJNSA_ILi0EEESV_SV_EEEEENS5_IJNS4_10UnderscoreESY_SY_EEEEENS4_13SM90_TMA_LOADENS4_14ComposedLayoutINS4_7SwizzleILi1ELi4ELi3EEENS4_18smem_ptr_flag_bitsILi8EEENSU_INS5_IJNSA_ILi8EEESH_EEENS5_IJSH_SB_EEEEEEEvNS4_8identityES11_S1B_vS1C_EENS_8epilogue10collective6detail29Sm90TmaWarpSpecializedAdapterINS1F_15DefaultEpilogueISJ_SK_SK_NS1E_6thread17LinearCombinationISJ_Li1EffLNS1J_9ScaleType4KindE0ELNS_15FloatRoundStyleE2ESJ_EENS1_15EpilogueDefaultEEEEEvvEEEEvNT_6ParamsE:
[----:B------:R-:W0:Y:S02]  /*0000*/  LDC R1, c[0x0][0x28] ;  /* 0x00000a00ff017b82 */ /* 0x000e240000000800 */
[----:B0-----:R-:W-:Y:S01]  /*0010*/  VIADD R1, R1, 0xfffffef0 ;  /* 0xfffffef001017836 */ /* 0x001fe20000000000 */
[----:B------:R-:W0:Y:S01]  /*0020*/  S2R R2, SR_TID.X ;  /* 0x0000000000027919 */ /* 0x000e220000002100 */
[----:B------:R-:W-:Y:S01]  /*0030*/  ELECT P0, URZ, PT ;  /* 0x00000000003f782f */ /* 0x000fe20003800000 */
[----:B------:R-:W-:Y:S01]  /*0040*/  BSSY B0, `(.L_x_0) ;  /* 0x0000014000007945 */ /* 0x000fe20003800000 */
[----:B0-----:R-:W-:-:S05]  /*0050*/  SHF.R.U32.HI R0, RZ, 0x5, R2 ;  /* 0x00000005ff007819 */ /* 0x001fca0000011602 */
[----:B------:R-:W0:Y:S02]  /*0060*/  SHFL.IDX PT, R3, R0, RZ, 0x1f ;  /* 0x00001fff00037589 */ /* 0x000e2400000e0000 */
[----:B0-----:R-:W-:Y:S02]  /*0070*/  R2UR UR6, R3 ;  /* 0x00000000030672ca */ /* 0x001fe400000e0000 */
[----:B------:R-:W-:-:S05]  /*0080*/  SHF.R.U32.HI R3, RZ, 0x7, R2 ;  /* 0x00000007ff037819 */ /* 0x000fca0000011602 */
[----:B------:R0:W1:Y:S06]  /*0090*/  SHFL.IDX PT, R4, R3, RZ, 0x1f ;  /* 0x00001fff03047589 */ /* 0x00006c00000e0000 */
[----:B------:R-:W-:Y:S02]  /*00a0*/  USHF.R.S32.HI UR4, URZ, 0x1f, UR6 ;  /* 0x0000001f3f047899 */ /* 0x000fe40008011406 */
[----:B------:R-:W-:Y:S02]  /*00b0*/  ISETP.NE.OR P0, PT, RZ, UR6, !P0 ;  /* 0x00000006ff007c0c */ /* 0x000fe4000c705670 */
[----:B------:R-:W-:-:S04]  /*00c0*/  ULEA.HI UR4, UR4, UR6, URZ, 0x2 ;  /* 0x0000000604047291 */ /* 0x000fc8000f8f103f */
[----:B------:R-:W-:-:S04]  /*00d0*/  ULOP3.LUT UR4, UR4, 0xfffffffc, URZ, 0xc0, !UPT ;  /* 0xfffffffc04047892 */ /* 0x000fc8000f8ec03f */
[----:B------:R-:W-:-:S03]  /*00e0*/  UIADD3 UR6, UR6, -UR4, URZ ;  /* 0x8000000406067290 */ /* 0x000fc6000fffe03f */
[----:B0-----:R-:W-:Y:S09]  /*00f0*/  @P0 BRA `(.L_x_1) ;  /* 0x0000000000200947 */ /* 0x001ff20003800000 */
[----:B------:R-:W-:Y:S02]  /*0100*/  ULDC.64 UR4, c[0x0][0x198] ;  /* 0x0000660000047ab9 */ /* 0x000fe40000000a00 */
[----:B------:R-:W-:Y:S02]  /*0110*/  UIADD3 UR8, UP0, UR4, 0xf0, URZ ;  /* 0x000000f004087890 */ /* 0x000fe4000ff1e03f */
[----:B------:R-:W-:Y:S02]  /*0120*/  UIADD3 UR4, UP1, UR4, 0x1f0, URZ ;  /* 0x000001f004047890 */ /* 0x000fe4000ff3e03f */
[----:B------:R-:W-:Y:S02]  /*0130*/  UIADD3.X UR9, URZ, UR5, URZ, UP0, !UPT ;  /* 0x000000053f097290 */ /* 0x000fe400087fe43f */
[----:B------:R-:W-:-:S07]  /*0140*/  UIADD3.X UR5, URZ, UR5, URZ, UP1, !UPT ;  /* 0x000000053f057290 */ /* 0x000fce0008ffe43f */
[----:B------:R0:W-:Y:S02]  /*0150*/  UTMACCTL.PF [UR8] ;  /* 0x00000000080079b9 */ /* 0x0001e40008040000 */
[----:B------:R0:W-:Y:S02]  /*0160*/  UTMACCTL.PF [UR4] ;  /* 0x00000000040079b9 */ /* 0x0001e40008040000 */
[----:B0-----:R-:W-:Y:S01]  /*0170*/  NOP ;  /* 0x0000000000007918 */ /* 0x001fe20000000000 */
.L_x_1:
[----:B------:R-:W-:Y:S05]  /*0180*/  BSYNC B0 ;  /* 0x0000000000007941 */ /* 0x000fea0003800000 */
.L_x_0:
[----:B------:R-:W0:Y:S01]  /*0190*/  SHFL.IDX PT, R5, R0, RZ, 0x1f ;  /* 0x00001fff00057589 */ /* 0x000e2200000e0000 */
[----:B-1----:R-:W-:Y:S01]  /*01a0*/  R2UR UR14, R4 ;  /* 0x00000000040e72ca */ /* 0x002fe200000e0000 */
[----:B------:R-:W-:-:S04]  /*01b0*/  UISETP.NE.AND UP0, UPT, UR6, 0x3, UPT ;  /* 0x000000030600788c */ /* 0x000fc8000bf05270 */
[----:B------:R-:W-:-:S08]  /*01c0*/  UISETP.EQ.OR UP0, UPT, UR6, URZ, !UP0 ;  /* 0x0000003f0600728c */ /* 0x000fd0000c702670 */
[----:B------:R-:W-:Y:S02]  /*01d0*/  UIADD3 UR12, UR14, -0x1, URZ ;  /* 0xffffffff0e0c7890 */ /* 0x000fe4000fffe03f */
[----:B------:R-:W-:Y:S02]  /*01e0*/  UISETP.EQ.AND UP0, UPT, UR14, URZ, UP0 ;  /* 0x0000003f0e00728c */ /* 0x000fe40008702270 */
[----:B------:R-:W-:Y:S02]  /*01f0*/  UISETP.GE.U32.AND UP1, UPT, UR12, 0x2, UPT ;  /* 0x000000020c00788c */ /* 0x000fe4000bf26070 */
[----:B------:R-:W-:Y:S01]  /*0200*/  USEL UR13, URZ, 0x1, !UP0 ;  /* 0x000000013f0d7887 */ /* 0x000fe2000c000000 */
[----:B0-----:R-:W-:-:S03]  /*0210*/  ISETP.NE.AND P0, PT, R5, RZ, PT ;  /* 0x000000ff0500720c */ /* 0x001fc60003f05270 */
[----:B------:R-:W-:-:S10]  /*0220*/  USEL UR13, UR13, 0x2, UP1 ;  /* 0x000000020d0d7887 */ /* 0x000fd40008800000 */
[----:B------:R-:W-:Y:S05]  /*0230*/  @P0 BRA `(.L_x_2) ;  /* 0x0000000000f40947 */ /* 0x000fea0003800000 */
[----:B------:R-:W-:Y:S01]  /*0240*/  ELECT P0, URZ, PT ;  /* 0x00000000003f782f */ /* 0x000fe20003800000 */
[----:B------:R-:W-:-:S12]  /*0250*/  BSSY B0, `(.L_x_2) ;  /* 0x000003b000007945 */ /* 0x000fd80003800000 */
[----:B------:R-:W-:Y:S05]  /*0260*/  @!P0 BRA `(.L_x_3) ;  /* 0x0000000000e48947 */ /* 0x000fea0003800000 */
[----:B------:R-:W0:Y:S01]  /*0270*/  S2UR UR7, SR_CgaCtaId ;  /* 0x00000000000779c3 */ /* 0x000e220000008800 */
[----:B------:R-:W-:Y:S01]  /*0280*/  UMOV UR4, 0x400 ;  /* 0x0000040000047882 */ /* 0x000fe20000000000 */
[----:B------:R-:W-:Y:S01]  /*0290*/  UMOV UR5, 0x1 ;  /* 0x0000000100057882 */ /* 0x000fe20000000000 */
[----:B------:R-:W-:Y:S02]  /*02a0*/  UMOV UR8, 0x80 ;  /* 0x0000008000087882 */ /* 0x000fe40000000000 */
[----:B------:R-:W-:-:S04]  /*02b0*/  UIADD3 UR8, -UR8, 0x100000, URZ ;  /* 0x0010000008087890 */ /* 0x000fc8000fffe13f */
[----:B------:R-:W-:Y:S02]  /*02c0*/  USHF.L.U32 UR9, UR8, 0xb, URZ ;  /* 0x0000000b08097899 */ /* 0x000fe4000800063f */
[----:B------:R-:W-:Y:S02]  /*02d0*/  USHF.L.U32 UR8, UR8, 0x1, URZ ;  /* 0x0000000108087899 */ /* 0x000fe4000800063f */
[----:B0-----:R-:W-:Y:S02]  /*02e0*/  ULEA UR7, UR7, UR4, 0x18 ;  /* 0x0000000407077291 */ /* 0x001fe4000f8ec03f */
[----:B------:R-:W-:-:S04]  /*02f0*/  UIADD3 UR4, -UR5, 0x100000, URZ ;  /* 0x0010000005047890 */ /* 0x000fc8000fffe13f */
[----:B------:R-:W-:Y:S02]  /*0300*/  USHF.L.U32 UR5, UR4, 0xb, URZ ;  /* 0x0000000b04057899 */ /* 0x000fe4000800063f */
[----:B------:R-:W-:Y:S01]  /*0310*/  USHF.L.U32 UR4, UR4, 0x1, URZ ;  /* 0x0000000104047899 */ /* 0x000fe2000800063f */
[----:B------:R-:W0:Y:S11]  /*0320*/  FENCE.VIEW.ASYNC.S ;  /* 0x00000000000073c6 */ /* 0x000e360000000000 */
[----:B0-----:R0:W1:Y:S01]  /*0330*/  SYNCS.EXCH.64 URZ, [UR7], UR4 ;  /* 0x00000004073f75b2 */ /* 0x0010620008000100 */
[----:B------:R0:W2:Y:S01]  /*0340*/  SYNCS.EXCH.64 URZ, [UR7+0xb0], UR8 ;  /* 0x0000b008073f75b2 */ /* 0x0000a20008000100 */
[----:B------:R0:W3:Y:S01]  /*0350*/  SYNCS.EXCH.64 URZ, [UR7+0x8], UR4 ;  /* 0x00000804073f75b2 */ /* 0x0000e20008000100 */
[----:B------:R0:W4:Y:S01]  /*0360*/  SYNCS.EXCH.64 URZ, [UR7+0xb8], UR8 ;  /* 0x0000b808073f75b2 */ /* 0x0001220008000100 */
[----:B------:R0:W0:Y:S01]  /*0370*/  SYNCS.EXCH.64 URZ, [UR7+0x10], UR4 ;  /* 0x00001004073f75b2 */ /* 0x0000220008000100 */
        /* <DEDUP_REMOVED lines=39> */
[----:B-1234-:R-:W-:Y:S01]  /*05f0*/  NOP ;  /* 0x0000000000007918 */ /* 0x01efe20000000000 */
.L_x_3:
[----:B0-----:R-:W-:Y:S05]  /*0600*/  BSYNC B0 ;  /* 0x0000000000007941 */ /* 0x001fea0003800000 */
.L_x_2:
[----:B------:R-:W0:Y:S01]  /*0610*/  SHFL.IDX PT, R5, R0, RZ, 0x1f ;  /* 0x00001fff00057589 */ /* 0x000e2200000e0000 */
[----:B------:R-:W-:Y:S01]  /*0620*/  ELECT P0, URZ, PT ;  /* 0x00000000003f782f */ /* 0x000fe20003800000 */
[----:B------:R-:W-:Y:S01]  /*0630*/  NOP ;  /* 0x0000000000007918 */ /* 0x000fe20000000000 */
[----:B------:R-:W-:Y:S01]  /*0640*/  ELECT P1, URZ, PT ;  /* 0x00000000003f782f */ /* 0x000fe20003820000 */
[----:B------:R-:W1:Y:S01]  /*0650*/  SHFL.IDX PT, R4, R0, RZ, 0x1f ;  /* 0x00001fff00047589 */ /* 0x000e6200000e0000 */
[----:B------:R-:W-:Y:S01]  /*0660*/  UMOV UR4, 0x20 ;  /* 0x0000002000047882 */ /* 0x000fe20000000000 */
[----:B------:R-:W-:Y:S01]  /*0670*/  UMOV UR9, 0x80 ;  /* 0x0000008000097882 */ /* 0x000fe20000000000 */
[----:B------:R-:W-:Y:S01]  /*0680*/  NOP ;  /* 0x0000000000007918 */ /* 0x000fe20000000000 */
[----:B------:R2:W3:Y:S01]  /*0690*/  SHFL.IDX PT, R0, R3, RZ, 0x1f ;  /* 0x00001fff03007589 */ /* 0x0004e200000e0000 */
[----:B------:R-:W-:Y:S01]  /*06a0*/  ULDC.64 UR22, c[0x0][0x208] ;  /* 0x0000820000167ab9 */ /* 0x000fe20000000a00 */
[----:B--2---:R-:W-:-:S04]  /*06b0*/  SHF.R.S32.HI R3, RZ, 0x1f, R2 ;  /* 0x0000001fff037819 */ /* 0x004fc80000011402 */
[----:B------:R-:W-:Y:S02]  /*06c0*/  LEA.HI R3, R3, R2, RZ, 0x7 ;  /* 0x0000000203037211 */ /* 0x000fe400078f38ff */
[----:B0-----:R-:W-:Y:S02]  /*06d0*/  ISETP.NE.OR P0, PT, R5, RZ, !P0 ;  /* 0x000000ff0500720c */ /* 0x001fe40004705670 */
[----:B------:R-:W-:Y:S02]  /*06e0*/  LOP3.LUT R3, R3, 0xffffff80, RZ, 0xc0, !PT ;  /* 0xffffff8003037812 */ /* 0x000fe400078ec0ff */
[----:B-1----:R-:W-:-:S03]  /*06f0*/  ISETP.NE.OR P1, PT, R4, RZ, !P1 ;  /* 0x000000ff0400720c */ /* 0x002fc60004f25670 */
[----:B------:R-:W-:Y:S01]  /*0700*/  IMAD.IADD R3, R2, 0x1, -R3 ;  /* 0x0000000102037824 */ /* 0x000fe200078e0a03 */
[----:B---3--:R-:W-:-:S05]  /*0710*/  R2UR UR17, R0 ;  /* 0x00000000001172ca */ /* 0x008fca00000e0000 */
[----:B------:R-:W-:-:S04]  /*0720*/  VOTEU.ALL UP0, P0 ;  /* 0x00000000003f7886 */ /* 0x000fc80000000000 */
[----:B------:R-:W-:Y:S01]  /*0730*/  VOTEU.ALL UP1, P1 ;  /* 0x00000000003f7886 */ /* 0x000fe20000820000 */
[----:B------:R-:W0:Y:S01]  /*0740*/  @!UP0 S2UR UR8, SR_CgaCtaId ;  /* 0x00000000000889c3 */ /* 0x000e220000008800 */
[----:B------:R-:W-:Y:S01]  /*0750*/  @!UP0 UMOV UR7, 0x400 ;  /* 0x0000040000078882 */ /* 0x000fe20000000000 */
[----:B------:R-:W-:-:S04]  /*0760*/  @!UP0 UIADD3 UR4, -UR4, 0x100000, URZ ;  /* 0x0010000004048890 */ /* 0x000fc8000fffe13f */
[----:B------:R-:W-:Y:S02]  /*0770*/  @!UP0 USHF.L.U32 UR5, UR4, 0xb, URZ ;  /* 0x0000000b04058899 */ /* 0x000fe4000800063f */
[----:B------:R-:W-:Y:S01]  /*0780*/  @!UP0 USHF.L.U32 UR4, UR4, 0x1, URZ ;  /* 0x0000000104048899 */ /* 0x000fe2000800063f */
[----:B------:R-:W-:Y:S01]  /*0790*/  @!UP1 UMOV UR10, 0x400 ;  /* 0x00000400000a9882 */ /* 0x000fe20000000000 */
[----:B------:R-:W-:Y:S01]  /*07a0*/  VOTEU.ALL UP2, P1 ;  /* 0x00000000003f7886 */ /* 0x000fe20000840000 */
[----:B------:R-:W-:Y:S01]  /*07b0*/  VOTEU.ALL UP3, P1 ;  /* 0x00000000003f7886 */ /* 0x000fe20000860000 */
[----:B------:R-:W-:Y:S01]  /*07c0*/  VOTEU.ALL UP4, P1 ;  /* 0x00000000003f7886 */ /* 0x000fe20000880000 */
[----:B------:R-:W1:Y:S01]  /*07d0*/  @!UP1 S2UR UR11, SR_CgaCtaId ;  /* 0x00000000000b99c3 */ /* 0x000e620000008800 */
[----:B------:R-:W-:Y:S01]  /*07e0*/  VOTEU.ALL UP5, P1 ;  /* 0x00000000003f7886 */ /* 0x000fe200008a0000 */
[----:B------:R-:W-:Y:S01]  /*07f0*/  ISETP.NE.AND P1, PT, RZ, UR14, PT ;  /* 0x0000000eff007c0c */ /* 0x000fe2000bf25270 */
[----:B0-----:R-:W-:-:S02]  /*0800*/  @!UP0 ULEA UR7, UR8, UR7, 0x18 ;  /* 0x0000000708078291 */ /* 0x001fc4000f8ec03f */
[----:B------:R-:W-:-:S04]  /*0810*/  @!UP1 UIADD3 UR8, -UR9, 0x100000, URZ ;  /* 0x0010000009089890 */ /* 0x000fc8000fffe13f */
[----:B------:R-:W-:Y:S02]  /*0820*/  @!UP1 USHF.L.U32 UR9, UR8, 0xb, URZ ;  /* 0x0000000b08099899 */ /* 0x000fe4000800063f */
[----:B------:R-:W-:Y:S01]  /*0830*/  @!UP1 USHF.L.U32 UR8, UR8, 0x1, URZ ;  /* 0x0000000108089899 */ /* 0x000fe2000800063f */
[----:B------:R-:W-:Y:S01]  /*0840*/  VOTEU.ALL UP0, P0 ;  /* 0x00000000003f7886 */ /* 0x000fe20000000000 */
[----:B-1----:R-:W-:Y:S01]  /*0850*/  @!UP1 ULEA UR10, UR11, UR10, 0x18 ;  /* 0x0000000a0b0a9291 */ /* 0x002fe2000f8ec03f */
[----:B------:R-:W-:Y:S01]  /*0860*/  VOTEU.ALL UP1, P0 ;  /* 0x00000000003f7886 */ /* 0x000fe20000020000 */
[----:B------:R-:W0:Y:S02]  /*0870*/  FENCE.VIEW.ASYNC.S ;  /* 0x00000000000073c6 */ /* 0x000e240000000000 */
[----:B0-----:R-:W0:Y:S02]  /*0880*/  @!UP0 SYNCS.EXCH.64 URZ, [UR7+0x190], UR4 ;  /* 0x00019004073f85b2 */ /* 0x001e240008000100 */
[----:B------:R1:W0:Y:S01]  /*0890*/  @!UP1 SYNCS.EXCH.64 URZ, [UR7+0x198], UR4 ;  /* 0x00019804073f95b2 */ /* 0x0002220008000100 */
[----:B------:R-:W-:Y:S01]  /*08a0*/  NOP ;  /* 0x0000000000007918 */ /* 0x000fe20000000000 */
[----:B-1----:R-:W-:-:S02]  /*08b0*/  ULDC.64 UR4, c[0x0][0x598] ;  /* 0x0001660000047ab9 */ /* 0x002fc40000000a00 */
[----:B------:R-:W-:Y:S02]  /*08c0*/  ISETP.NE.U32.AND P0, PT, RZ, UR4, PT ;  /* 0x00000004ff007c0c */ /* 0x000fe4000bf05070 */
[----:B------:R1:W0:Y:S02]  /*08d0*/  @!UP2 SYNCS.EXCH.64 URZ, [UR10+0x170], UR8 ;  /* 0x000170080a3fa5b2 */ /* 0x0002240008000100 */
[----:B------:R-:W-:Y:S01]  /*08e0*/  ISETP.NE.AND.EX P0, PT, RZ, UR5, PT, P0 ;  /* 0x00000005ff007c0c */ /* 0x000fe2000bf05300 */
[----:B------:R1:W0:Y:S01]  /*08f0*/  @!UP3 SYNCS.EXCH.64 URZ, [UR10+0x178], UR8 ;  /* 0x000178080a3fb5b2 */ /* 0x0002220008000100 */
[----:B------:R1:W0:Y:S01]  /*0900*/  @!UP4 SYNCS.EXCH.64 URZ, [UR10+0x180], UR8 ;  /* 0x000180080a3fc5b2 */ /* 0x0002220008000100 */
[----:B------:R1:W0:Y:S01]  /*0910*/  @!UP5 SYNCS.EXCH.64 URZ, [UR10+0x188], UR8 ;  /* 0x000188080a3fd5b2 */ /* 0x0002220008000100 */
[----:B------:R-:W-:Y:S01]  /*0920*/  NOP ;  /* 0x0000000000007918 */ /* 0x000fe20000000000 */
[----:B0-----:R-:W-:Y:S08]  /*0930*/  BAR.SYNC.DEFER_BLOCKING 0x0 ;  /* 0x0000000000007b1d */ /* 0x001ff00000010000 */
[----:B-1----:R-:W-:Y:S05]  /*0940*/  @!P0 BRA `(.L_x_4) ;  /* 0x0000000000208947 */ /* 0x002fea0003800000 */
[----:B------:R-:W0:Y:S02]  /*0950*/  LDC.64 R4, c[0x0][0x598] ;  /* 0x00016600ff047b82 */ /* 0x000e240000000a00 */
[----:B0-----:R-:W2:Y:S02]  /*0960*/  LDG.E.64 R4, desc[UR22][R4.64] ;  /* 0x0000001604047981 */ /* 0x001ea4000c1e1b00 */
[----:B--2---:R-:W-:-:S04]  /*0970*/  ISETP.NE.U32.AND P0, PT, R4, RZ, PT ;  /* 0x000000ff0400720c */ /* 0x004fc80003f05070 */
[----:B------:R-:W-:-:S13]  /*0980*/  ISETP.NE.AND.EX P0, PT, R5, RZ, PT, P0 ;  /* 0x000000ff0500720c */ /* 0x000fda0003f05300 */
[----:B------:R-:W-:Y:S05]  /*0990*/  @!P0 BRA `(.L_x_4) ;  /* 0x00000000000c8947 */ /* 0x000fea0003800000 */
[----:B------:R-:W2:Y:S02]  /*09a0*/  LD.E R4, desc[UR22][R4.64] ;  /* 0x0000001604047980 */ /* 0x000ea4000c101900 */
[----:B--2---:R-:W-:Y:S01]  /*09b0*/  R2UR UR25, R4 ;  /* 0x00000000041972ca */ /* 0x004fe200000e0000 */
[----:B------:R-:W-:-:S14]  /*09c0*/  BRA `(.L_x_5) ;  /* 0x0000000000247947 */ /* 0x000fdc0003800000 */
.L_x_4:
[----:B------:R-:W-:Y:S02]  /*09d0*/  ULDC.64 UR4, c[0x0][0x588] ;  /* 0x0001620000047ab9 */ /* 0x000fe40000000a00 */
[----:B------:R-:W-:-:S04]  /*09e0*/  ISETP.NE.U32.AND P0, PT, RZ, UR4, PT ;  /* 0x00000004ff007c0c */ /* 0x000fc8000bf05070 */
[----:B------:R-:W-:-:S13]  /*09f0*/  ISETP.NE.AND.EX P0, PT, RZ, UR5, PT, P0 ;  /* 0x00000005ff007c0c */ /* 0x000fda000bf05300 */
[----:B------:R-:W-:Y:S05]  /*0a00*/  @!P0 BRA `(.L_x_6) ;  /* 0x0000000000108947 */ /* 0x000fea0003800000 */
[----:B------:R-:W0:Y:S02]  /*0a10*/  LDC.64 R4, c[0x0][0x588] ;  /* 0x00016200ff047b82 */ /* 0x000e240000000a00 */
[----:B0-----:R-:W2:Y:S02]  /*0a20*/  LDG.E R4, desc[UR22][R4.64] ;  /* 0x0000001604047981 */ /* 0x001ea4000c1e1900 */
[----:B--2---:R-:W-:Y:S01]  /*0a30*/  R2UR UR25, R4 ;  /* 0x00000000041972ca */ /* 0x004fe200000e0000 */
[----:B------:R-:W-:-:S14]  /*0a40*/  BRA `(.L_x_5) ;  /* 0x0000000000047947 */ /* 0x000fdc0003800000 */
.L_x_6:
[----:B------:R-:W-:-:S05]  /*0a50*/  ULDC UR25, c[0x0][0x580] ;  /* 0x0001600000197ab9 */ /* 0x000fca0000000800 */
.L_x_5:
[----:B------:R-:W-:Y:S02]  /*0a60*/  ULDC.64 UR4, c[0x0][0x5a0] ;  /* 0x0001680000047ab9 */ /* 0x000fe40000000a00 */
[----:B------:R-:W-:-:S04]  /*0a70*/  ISETP.NE.U32.AND P0, PT, RZ, UR4, PT ;  /* 0x00000004ff007c0c */ /* 0x000fc8000bf05070 */
[----:B------:R-:W-:-:S13]  /*0a80*/  ISETP.NE.AND.EX P0, PT, RZ, UR5, PT, P0 ;  /* 0x00000005ff007c0c */ /* 0x000fda000bf05300 */
[----:B------:R-:W-:Y:S05]  /*0a90*/  @!P0 BRA `(.L_x_7) ;  /* 0x0000000000208947 */ /* 0x000fea0003800000 */
        /* <DEDUP_REMOVED lines=8> */
.L_x_7:
        /* <DEDUP_REMOVED lines=8> */
.L_x_9:
[----:B------:R-:W-:-:S05]  /*0ba0*/  ULDC UR26, c[0x0][0x584] ;  /* 0x00016100001a7ab9 */ /* 0x000fca0000000800 */
.L_x_8:
[----:B------:R-:W0:Y:S01]  /*0bb0*/  LDC R0, c[0x0][0x65c] ;  /* 0x00019700ff007b82 */ /* 0x000e220000000800 */
[----:B------:R-:W1:Y:S01]  /*0bc0*/  S2R R12, SR_CTAID.Y ;  /* 0x00000000000c7919 */ /* 0x000e620000002600 */
[----:B------:R-:W-:Y:S01]  /*0bd0*/  IMAD.MOV.U32 R5, RZ, RZ, RZ ;  /* 0x000000ffff057224 */ /* 0x000fe200078e00ff */
[----:B------:R-:W-:Y:S01]  /*0be0*/  UISETP.NE.AND UP0, UPT, UR14, 0x2, UPT ;  /* 0x000000020e00788c */ /* 0x000fe2000bf05270 */
[----:B------:R-:W2:Y:S01]  /*0bf0*/  S2R R4, SR_CTAID.X ;  /* 0x0000000000047919 */ /* 0x000ea20000002500 */
[----:B------:R-:W-:Y:S01]  /*0c00*/  ULDC UR7, c[0x0][0x28c] ;  /* 0x0000a30000077ab9 */ /* 0x000fe20000000800 */
[----:B------:R-:W-:Y:S01]  /*0c10*/  UMOV UR5, URZ ;  /* 0x0000003f00057c82 */ /* 0x000fe20008000000 */
[----:B------:R-:W-:Y:S02]  /*0c20*/  UIADD3 UR7, UR7, 0x1f, URZ ;  /* 0x0000001f07077890 */ /* 0x000fe4000fffe03f */
[----:B------:R-:W-:Y:S01]  /*0c30*/  PLOP3.LUT P0, PT, PT, PT, UP0, 0x80, 0x0 ;  /* 0x000000000000781c */ /* 0x000fe20003f0f008 */
[----:B------:R-:W-:Y:S01]  /*0c40*/  UMOV UR4, URZ ;  /* 0x0000003f00047c82 */ /* 0x000fe20008000000 */
[----:B------:R-:W-:Y:S01]  /*0c50*/  ULDC.64 UR18, c[0x0][0x650] ;  /* 0x0001940000127ab9 */ /* 0x000fe20000000a00 */
[----:B------:R-:W-:-:S04]  /*0c60*/  USHF.R.S32.HI UR10, URZ, 0x1f, UR7 ;  /* 0x0000001f3f0a7899 */ /* 0x000fc80008011407 */
[----:B------:R-:W-:-:S04]  /*0c70*/  ULEA.HI UR10, UR10, UR7, URZ, 0x5 ;  /* 0x000000070a0a7291 */ /* 0x000fc8000f8f283f */
[----:B------:R-:W-:Y:S01]  /*0c80*/  USHF.R.S32.HI UR14, URZ, 0x5, UR10 ;  /* 0x000000053f0e7899 */ /* 0x000fe2000801140a */
[----:B0-----:R-:W-:-:S13]  /*0c90*/  ISETP.NE.AND P2, PT, R0, 0x1, PT ;  /* 0x000000010000780c */ /* 0x001fda0003f45270 */
[----:B------:R-:W2:Y:S01]  /*0ca0*/  @P2 LDC R9, c[0x0][0x10] ;  /* 0x00000400ff092b82 */ /* 0x000ea20000000800 */
[----:B-1----:R-:W-:Y:S02]  /*0cb0*/  @P2 IMAD.MOV.U32 R6, RZ, RZ, R12 ;  /* 0x000000ffff062224 */ /* 0x002fe400078e000c */
[----:B------:R-:W-:-:S05]  /*0cc0*/  @P2 IMAD.MOV.U32 R7, RZ, RZ, RZ ;  /* 0x000000ffff072224 */ /* 0x000fca00078e00ff */
[----:B------:R-:W0:Y:S01]  /*0cd0*/  @!P2 LDC R11, c[0x0][0xc] ;  /* 0x00000300ff0bab82 */ /* 0x000e220000000800 */
[----:B------:R-:W-:Y:S01]  /*0ce0*/  ULDC UR8, c[0x0][0xc] ;  /* 0x0000030000087ab9 */ /* 0x000fe20000000800 */
[----:B------:R-:W-:Y:S01]  /*0cf0*/  ULDC UR9, c[0x0][0x10] ;  /* 0x0000040000097ab9 */ /* 0x000fe20000000800 */
[----:B------:R-:W-:Y:S01]  /*0d00*/  ULDC UR7, c[0x0][0x14] ;  /* 0x0000050000077ab9 */ /* 0x000fe20000000800 */
[----:B------:R-:W-:-:S04]  /*0d10*/  UIMAD.WIDE.U32 UR8, UR8, UR9, URZ ;  /* 0x00000009080872a5 */ /* 0x000fc8000f8e003f */
[----:B------:R-:W-:Y:S02]  /*0d20*/  UIMAD.WIDE.U32 UR20, UR8, UR7, URZ ;  /* 0x00000007081472a5 */ /* 0x000fe4000f8e003f */
[----:B------:R-:W-:-:S04]  /*0d30*/  UIMAD UR15, UR9, UR7, URZ ;  /* 0x00000007090f72a4 */ /* 0x000fc8000f8e023f */
[----:B------:R-:W-:Y:S01]  /*0d40*/  UIADD3 UR15, UR21, UR15, URZ ;  /* 0x0000000f150f7290 */ /* 0x000fe2000fffe03f */
[----:B--2---:R-:W-:-:S04]  /*0d50*/  @P2 IMAD.WIDE.U32 R8, R4, R9, R6 ;  /* 0x0000000904082225 */ /* 0x004fc800078e0006 */
[----:B------:R-:W-:Y:S02]  /*0d60*/  @P2 IMAD.MOV.U32 R13, RZ, RZ, R8 ;  /* 0x000000ffff0d2224 */ /* 0x000fe400078e0008 */
[----:B0-----:R-:W-:-:S04]  /*0d70*/  @!P2 IMAD.WIDE.U32 R6, R11, R12, R4 ;  /* 0x0000000c0b06a225 */ /* 0x001fc800078e0004 */
[----:B------:R-:W-:Y:S02]  /*0d80*/  @P2 IMAD.MOV.U32 R11, RZ, RZ, RZ ;  /* 0x000000ffff0b2224 */ /* 0x000fe400078e00ff */
[----:B------:R-:W-:Y:S02]  /*0d90*/  @!P2 IMAD.MOV.U32 R13, RZ, RZ, R6 ;  /* 0x000000ffff0da224 */ /* 0x000fe400078e0006 */
[----:B------:R-:W-:Y:S02]  /*0da0*/  @P2 IMAD.IADD R10, R9, 0x1, R11 ;  /* 0x00000001090a2824 */ /* 0x000fe400078e020b */
[----:B------:R-:W-:Y:S01]  /*0db0*/  @!P2 IMAD.MOV.U32 R10, RZ, RZ, R7 ;  /* 0x000000ffff0aa224 */ /* 0x000fe200078e0007 */
[----:B------:R0:W-:Y:S01]  /*0dc0*/  STL [R1+0x80], R13 ;  /* 0x0000800d01007387 */ /* 0x0001e20000100800 */
[----:B------:R-:W-:Y:S02]  /*0dd0*/  IMAD.MOV.U32 R18, RZ, RZ, R13 ;  /* 0x000000ffff127224 */ /* 0x000fe400078e000d */
[----:B------:R-:W-:Y:S01]  /*0de0*/  IMAD.MOV.U32 R19, RZ, RZ, R10 ;  /* 0x000000ffff137224 */ /* 0x000fe200078e000a */
[----:B------:R0:W-:Y:S01]  /*0df0*/  STL [R1+0x7c], R10 ;  /* 0x00007c0a01007387 */ /* 0x0001e20000100800 */
[----:B------:R-:W-:Y:S05]  /*0e00*/  @P0 BRA `(.L_x_10) ;  /* 0x0000000000280947 */ /* 0x000fea0003800000 */
[----:B------:R-:W-:Y:S01]  /*0e10*/  IADD3 R18, P0, R18, UR20, RZ ;  /* 0x0000001412127c10 */ /* 0x000fe2000ff1e0ff */
[----:B------:R-:W-:Y:S02]  /*0e20*/  UISETP.GE.U32.AND UP0, UPT, UR14, 0x16, UPT ;  /* 0x000000160e00788c */ /* 0x000fe4000bf06070 */
[----:B------:R-:W-:Y:S01]  /*0e30*/  UIMAD.WIDE.U32 UR4, UR14, -0x45d1745d, URZ ;  /* 0xba2e8ba30e0478a5 */ /* 0x000fe2000f8e003f */
[----:B------:R-:W-:Y:S01]  /*0e40*/  IADD3.X R19, R19, UR15, RZ, P0, !PT ;  /* 0x0000000f13137c10 */ /* 0x000fe200087fe4ff */
[----:B------:R1:W-:Y:S02]  /*0e50*/  STL [R1+0x80], R18 ;  /* 0x0000801201007387 */ /* 0x0003e40000100800 */
[----:B------:R-:W-:Y:S02]  /*0e60*/  USHF.R.U32.HI UR5, URZ, 0x4, UR5 ;  /* 0x000000043f057899 */ /* 0x000fe40008011605 */
[----:B------:R1:W-:Y:S01]  /*0e70*/  STL [R1+0x7c], R19 ;  /* 0x00007c1301007387 */ /* 0x0003e20000100800 */
[----:B------:R-:W-:-:S02]  /*0e80*/  UMOV UR4, URZ ;  /* 0x0000003f00047c82 */ /* 0x000fc40008000000 */
[----:B------:R-:W-:Y:S02]  /*0e90*/  @UP0 ULOP3.LUT UR4, UR5, 0x1, URZ, 0xc0, !UPT ;  /* 0x0000000105040892 */ /* 0x000fe4000f8ec03f */
[----:B------:R-:W-:-:S12]  /*0ea0*/  UIMAD UR5, UR5, -0x16, UR14 ;  /* 0xffffffea050578a4 */ /* 0x000fd8000f8e020e */
.L_x_10:
[----:B------:R-:W-:Y:S01]  /*0eb0*/  IMAD.MOV.U32 R8, RZ, RZ, -0x1 ;  /* 0xffffffffff087424 */ /* 0x000fe200078e00ff */
[----:B------:R-:W-:Y:S01]  /*0ec0*/  ISETP.GE.U32.AND P0, PT, R18, UR18, PT ;  /* 0x0000001212007c0c */ /* 0x000fe2000bf06070 */
[----:B------:R-:W-:Y:S01]  /*0ed0*/  IMAD.MOV.U32 R6, RZ, RZ, -0x1 ;  /* 0xffffffffff067424 */ /* 0x000fe200078e00ff */
[----:B------:R-:W-:Y:S01]  /*0ee0*/  PRMT R0, RZ, 0x7610, R0 ;  /* 0x00007610ff007816 */ /* 0x000fe20000000000 */
[----:B------:R-:W-:Y:S01]  /*0ef0*/  IMAD.MOV.U32 R7, RZ, RZ, -0x1 ;  /* 0xffffffffff077424 */ /* 0x000fe200078e00ff */
[----:B------:R2:W-:Y:S01]  /*0f00*/  STL [R1+0x84], R8 ;  /* 0x0000840801007387 */ /* 0x0005e20000100800 */
[----:B------:R-:W-:-:S03]  /*0f10*/  ISETP.GE.U32.AND.EX P0, PT, R19, UR19, PT, P0 ;  /* 0x0000001313007c0c */ /* 0x000fc6000bf06100 */
[----:B------:R2:W-:Y:S04]  /*0f20*/  STL [R1+0x78], R6 ;  /* 0x0000780601007387 */ /* 0x0005e80000100800 */
[----:B------:R2:W-:Y:S06]  /*0f30*/  STL [R1+0x88], R7 ;  /* 0x0000880701007387 */ /* 0x0005ec0000100800 */
[----:B------:R-:W-:Y:S05]  /*0f40*/  @P0 BRA `(.L_x_11) ;  /* 0x0000000400680947 */ /* 0x000fea0003800000 */
[----:B------:R-:W3:Y:S01]  /*0f50*/  LDC.64 R14, c[0x0][0x628] ;  /* 0x00018a00ff0e7b82 */ /* 0x000ee20000000a00 */
[----:B--2---:R-:W-:Y:S02]  /*0f60*/  IMAD.MOV.U32 R6, RZ, RZ, R18 ;  /* 0x000000ffff067224 */ /* 0x004fe400078e0012 */
[----:B------:R-:W-:-:S05]  /*0f70*/  IMAD.MOV.U32 R7, RZ, RZ, R19 ;  /* 0x000000ffff077224 */ /* 0x000fca00078e0013 */
[----:B------:R-:W2:Y:S08]  /*0f80*/  LDC R0, c[0x0][0x630] ;  /* 0x00018c00ff007b82 */ /* 0x000eb00000000800 */
[----:B------:R-:W4:Y:S01]  /*0f90*/  LDC.64 R16, c[0x0][0x620] ;  /* 0x00018800ff107b82 */ /* 0x000f220000000a00 */
[----:B---3--:R-:W-:-:S04]  /*0fa0*/  ISETP.NE.U32.AND P0, PT, R14, RZ, PT ;  /* 0x000000ff0e00720c */ /* 0x008fc80003f05070 */
[----:B------:R-:W-:-:S13]  /*0fb0*/  ISETP.NE.AND.EX P0, PT, R15, RZ, PT, P0 ;  /* 0x000000ff0f00720c */ /* 0x000fda0003f05300 */
[----:B--2-4-:R-:W-:Y:S05]  /*0fc0*/  @!P0 BRA `(.L_x_12) ;  /* 0x0000000000288947 */ /* 0x014fea0003800000 */
[----:B------:R-:W2:Y:S02]  /*0fd0*/  LDC R11, c[0x0][0x634] ;  /* 0x00018d00ff0b7b82 */ /* 0x000ea40000000800 */
[----:B--2---:R-:W-:-:S05]  /*0fe0*/  IADD3 R11, P0, R18, R11, RZ ;  /* 0x0000000b120b7210 */ /* 0x004fca0007f1e0ff */
[----:B0-----:R-:W-:-:S04]  /*0ff0*/  IMAD.X R13, RZ, RZ, R19, P0 ;  /* 0x000000ffff0d7224 */ /* 0x001fc800000e0613 */
[----:B------:R-:W-:-:S04]  /*1000*/  IMAD.WIDE.U32 R6, R13, R14, RZ ;  /* 0x0000000e0d067225 */ /* 0x000fc800078e00ff */
[----:B------:R-:W-:-:S04]  /*1010*/  IMAD.WIDE.U32 R8, P0, R11, R15, R6 ;  /* 0x0000000f0b087225 */ /* 0x000fc80007800006 */
[----:B------:R-:W-:-:S04]  /*1020*/  IMAD.WIDE.U32 R6, R11, R14, RZ ;  /* 0x0000000e0b067225 */ /* 0x000fc800078e00ff */
[----:B------:R-:W-:Y:S01]  /*1030*/  IMAD.X R11, RZ, RZ, RZ, P0 ;  /* 0x000000ffff0b7224 */ /* 0x000fe200000e06ff */
[----:B------:R-:W-:Y:S01]  /*1040*/  IADD3 RZ, P0, R7, R8, RZ ;  /* 0x0000000807ff7210 */ /* 0x000fe20007f1e0ff */
[----:B------:R-:W-:-:S04]  /*1050*/  IMAD.MOV.U32 R10, RZ, RZ, R9 ;  /* 0x000000ffff0a7224 */ /* 0x000fc800078e0009 */
[----:B------:R-:W-:-:S08]  /*1060*/  IMAD.WIDE.U32.X R6, R13, R15, R10, P0 ;  /* 0x0000000f0d067225 */ /* 0x000fd000000e040a */
.L_x_12:
[-CC-:B------:R-:W-:Y:S01]  /*1070*/  SHF.R.U64 R25, R6, R0.reuse, R7.reuse ;  /* 0x0000000006197219 */ /* 0x180fe20000001207 */
[----:B0-----:R-:W0:Y:S01]  /*1080*/  LDC R10, c[0x0][0x618] ;  /* 0x00018600ff0a7b82 */ /* 0x001e220000000800 */
[----:B------:R-:W-:Y:S01]  /*1090*/  SHF.R.U32.HI R5, RZ, R0, R7 ;  /* 0x00000000ff057219 */ /* 0x000fe20000011607 */
[----:B------:R-:W-:Y:S01]  /*10a0*/  IMAD.MOV.U32 R6, RZ, RZ, R18 ;  /* 0x000000ffff067224 */ /* 0x000fe200078e0012 */
[----:B------:R-:W-:Y:S01]  /*10b0*/  IADD3 R9, P0, RZ, -R25, RZ ;  /* 0x80000019ff097210 */ /* 0x000fe20007f1e0ff */
[----:B------:R-:W-:Y:S01]  /*10c0*/  IMAD.MOV.U32 R7, RZ, RZ, R19 ;  /* 0x000000ffff077224 */ /* 0x000fe200078e0013 */
[----:B------:R-:W-:Y:S01]  /*10d0*/  I2FP.F32.U32 R0, R4 ;  /* 0x0000000400007245 */ /* 0x000fe20000201000 */
[----:B------:R-:W-:Y:S02]  /*10e0*/  ULDC UR7, c[0x0][0x150] ;  /* 0x0000540000077ab9 */ /* 0x000fe40000000800 */
[----:B------:R-:W2:Y:S01]  /*10f0*/  LDC.64 R22, c[0x0][0x640] ;  /* 0x00019000ff167b82 */ /* 0x000ea20000000a00 */
[----:B------:R-:W-:-:S02]  /*1100*/  IMAD.X R11, RZ, RZ, ~R5, P0 ;  /* 0x000000ffff0b7224 */ /* 0x000fc400000e0e05 */
[----:B------:R-:W-:Y:S01]  /*1110*/  FMUL R0, R0, UR7 ;  /* 0x0000000700007c20 */ /* 0x000fe20008400000 */
[----:B------:R-:W-:Y:S01]  /*1120*/  IMAD.WIDE.U32 R6, R9, R16, R6 ;  /* 0x0000001009067225 */ /* 0x000fe200078e0006 */
[----:B------:R-:W-:-:S03]  /*1130*/  ULDC UR7, c[0x0][0x154] ;  /* 0x0000550000077ab9 */ /* 0x000fc60000000800 */
[----:B------:R-:W-:Y:S01]  /*1140*/  IMAD R8, R11, R16, RZ ;  /* 0x000000100b087224 */ /* 0x000fe200078e02ff */
[----:B------:R-:W3:Y:S01]  /*1150*/  LDC R5, c[0x0][0x144] ;  /* 0x00005100ff057b82 */ /* 0x000ee20000000800 */
[----:B------:R-:W4:Y:S02]  /*1160*/  F2I.U32.TRUNC.NTZ R0, R0 ;  /* 0x0000000000007305 */ /* 0x000f24000020f000 */
[----:B------:R-:W-:-:S04]  /*1170*/  IMAD R9, R9, R17, R8 ;  /* 0x0000001109097224 */ /* 0x000fc800078e0208 */
[----:B------:R-:W-:Y:S01]  /*1180*/  IMAD.IADD R7, R7, 0x1, R9 ;  /* 0x0000000107077824 */ /* 0x000fe200078e0209 */
[----:B------:R-:W5:Y:S01]  /*1190*/  LDC R16, c[0x0][0x608] ;  /* 0x00018200ff107b82 */ /* 0x000f620000000800 */
[----:B------:R-:W-:-:S03]  /*11a0*/  IMAD.MOV.U32 R9, RZ, RZ, -0x1 ;  /* 0xffffffffff097424 */ /* 0x000fc600078e00ff */
[--C-:B0-----:R-:W-:Y:S02]  /*11b0*/  SHF.R.U64 R14, R6, R10, R7.reuse ;  /* 0x0000000a060e7219 */ /* 0x101fe40000001207 */
[----:B------:R-:W-:Y:S02]  /*11c0*/  I2FP.F32.U32 R6, R12 ;  /* 0x0000000c00067245 */ /* 0x000fe40000201000 */
[----:B------:R-:W0:Y:S01]  /*11d0*/  LDC R20, c[0x0][0x658] ;  /* 0x00019600ff147b82 */ /* 0x000e220000000800 */
[----:B--2---:R-:W-:Y:S01]  /*11e0*/  ISETP.NE.U32.AND P0, PT, R22, RZ, PT ;  /* 0x000000ff1600720c */ /* 0x004fe20003f05070 */
[----:B----4-:R-:W-:Y:S02]  /*11f0*/  IMAD.MOV R8, RZ, RZ, -R0 ;  /* 0x000000ffff087224 */ /* 0x010fe400078e0a00 */
[----:B------:R-:W-:Y:S01]  /*1200*/  FMUL R6, R6, UR7 ;  /* 0x0000000706067c20 */ /* 0x000fe20008400000 */
[----:B------:R-:W-:Y:S02]  /*1210*/  SHF.R.U32.HI R7, RZ, R10, R7 ;  /* 0x0000000aff077219 */ /* 0x000fe40000011607 */
[----:B------:R-:W-:Y:S01]  /*1220*/  ISETP.NE.AND.EX P0, PT, R23, RZ, PT, P0 ;  /* 0x000000ff1700720c */ /* 0x000fe20003f05300 */
[----:B------:R2:W4:Y:S01]  /*1230*/  F2I.U32.TRUNC.NTZ R13, R6 ;  /* 0x00000006000d7305 */ /* 0x000522000020f000 */
[----:B------:R-:W2:Y:S01]  /*1240*/  LDC R15, c[0x0][0x148] ;  /* 0x00005200ff0f7b82 */ /* 0x000ea20000000800 */
[----:B---3--:R-:W-:-:S07]  /*1250*/  IMAD R0, R5, R8, R4 ;  /* 0x0000000805007224 */ /* 0x008fce00078e0204 */
[----:B-1----:R-:W1:Y:S01]  /*1260*/  LDC R18, c[0x0][0x600] ;  /* 0x00018000ff127b82 */ /* 0x002e620000000800 */
[-CC-:B-----5:R-:W-:Y:S02]  /*1270*/  SHF.R.U64 R26, R14, R16.reuse, R7.reuse ;  /* 0x000000100e1a7219 */ /* 0x1a0fe40000001207 */
[----:B------:R-:W-:Y:S01]  /*1280*/  SHF.R.U32.HI R5, RZ, R16, R7 ;  /* 0x00000010ff057219 */ /* 0x000fe20000011607 */
[----:B------:R-:W-:-:S04]  /*1290*/  IMAD.MOV.U32 R7, RZ, RZ, 0x1 ;  /* 0x00000001ff077424 */ /* 0x000fc800078e00ff */
[----:B------:R-:W3:Y:S01]  /*12a0*/  LDC R19, c[0x0][0x648] ;  /* 0x00019200ff137b82 */ /* 0x000ee20000000800 */
[-C--:B0-----:R-:W-:Y:S02]  /*12b0*/  SHF.L.U32 R4, R9, R20.reuse, RZ ;  /* 0x0000001409047219 */ /* 0x081fe400000006ff */
[--C-:B------:R-:W-:Y:S02]  /*12c0*/  SHF.R.U64 R16, R26, R20, R5.reuse ;  /* 0x000000141a107219 */ /* 0x100fe40000001205 */
[----:B------:R-:W-:Y:S02]  /*12d0*/  LOP3.LUT R11, RZ, R4, RZ, 0x33, !PT ;  /* 0x00000004ff0b7212 */ /* 0x000fe400078e33ff */
[-C--:B------:R-:W-:Y:S01]  /*12e0*/  SHF.R.U32.HI R5, RZ, R20.reuse, R5 ;  /* 0x00000014ff057219 */ /* 0x080fe20000011605 */
[----:B------:R-:W0:Y:S01]  /*12f0*/  LDC R21, c[0x0][0x638] ;  /* 0x00018e00ff157b82 */ /* 0x000e220000000800 */
[----:B------:R-:W-:Y:S01]  /*1300*/  SHF.L.U32 R10, R7, R20, RZ ;  /* 0x00000014070a7219 */ /* 0x000fe200000006ff */
[----:B------:R-:W-:-:S06]  /*1310*/  IMAD.MOV.U32 R4, RZ, RZ, R16 ;  /* 0x000000ffff047224 */ /* 0x000fcc00078e0010 */
[----:B------:R-:W0:Y:S01]  /*1320*/  LDC R24, c[0x0][0x610] ;  /* 0x00018400ff187b82 */ /* 0x000e220000000800 */
[----:B--2-4-:R-:W-:Y:S05]  /*1330*/  @!P0 BRA `(.L_x_13) ;  /* 0x0000000000288947 */ /* 0x014fea0003800000 */
[----:B------:R-:W2:Y:S02]  /*1340*/  LDC R9, c[0x0][0x64c] ;  /* 0x00019300ff097b82 */ /* 0x000ea40000000800 */
[----:B--2---:R-:W-:-:S05]  /*1350*/  IADD3 R9, P0, R16, R9, RZ ;  /* 0x0000000910097210 */ /* 0x004fca0007f1e0ff */
[----:B------:R-:W-:-:S04]  /*1360*/  IMAD.X R17, RZ, RZ, R5, P0 ;  /* 0x000000ffff117224 */ /* 0x000fc800000e0605 */
[----:B------:R-:W-:-:S04]  /*1370*/  IMAD.WIDE.U32 R4, R17, R22, RZ ;  /* 0x0000001611047225 */ /* 0x000fc800078e00ff */
[----:B------:R-:W-:-:S04]  /*1380*/  IMAD.WIDE.U32 R6, P0, R9, R23, R4 ;  /* 0x0000001709067225 */ /* 0x000fc80007800004 */
[----:B------:R-:W-:-:S04]  /*1390*/  IMAD.WIDE.U32 R4, R9, R22, RZ ;  /* 0x0000001609047225 */ /* 0x000fc800078e00ff */
[----:B------:R-:W-:Y:S01]  /*13a0*/  IMAD.X R9, RZ, RZ, RZ, P0 ;  /* 0x000000ffff097224 */ /* 0x000fe200000e06ff */
[----:B------:R-:W-:Y:S01]  /*13b0*/  IADD3 RZ, P0, R5, R6, RZ ;  /* 0x0000000605ff7210 */ /* 0x000fe20007f1e0ff */
[----:B------:R-:W-:-:S04]  /*13c0*/  IMAD.MOV.U32 R8, RZ, RZ, R7 ;  /* 0x000000ffff087224 */ /* 0x000fc800078e0007 */
[----:B------:R-:W-:-:S08]  /*13d0*/  IMAD.WIDE.U32.X R4, R17, R23, R8, P0 ;  /* 0x0000001711047225 */ /* 0x000fd000000e0408 */
.L_x_13:
[----:B---3--:R-:W-:Y:S01]  /*13e0*/  SHF.R.U64 R4, R4, R19, R5 ;  /* 0x0000001304047219 */ /* 0x008fe20000001205 */
[----:B-1----:R-:W-:Y:S01]  /*13f0*/  VIADD R5, R18, 0xffffffff ;  /* 0xffffffff12057836 */ /* 0x002fe20000000000 */
[----:B------:R-:W-:Y:S01]  /*1400*/  LOP3.LUT R11, R26, R11, RZ, 0xc0, !PT ;  /* 0x0000000b1a0b7212 */ /* 0x000fe200078ec0ff */
[----:B------:R-:W-:Y:S02]  /*1410*/  IMAD.MOV R13, RZ, RZ, -R13 ;  /* 0x000000ffff0d7224 */ /* 0x000fe400078e0a0d */
[----:B------:R-:W-:Y:S01]  /*1420*/  IMAD.MOV R6, RZ, RZ, -R4 ;  /* 0x000000ffff067224 */ /* 0x000fe200078e0a04 */
[----:B------:R-:W-:Y:S01]  /*1430*/  LOP3.LUT R14, R14, R5, RZ, 0xc0, !PT ;  /* 0x000000050e0e7212 */ /* 0x000fe200078ec0ff */
[----:B------:R-:W-:Y:S02]  /*1440*/  @P2 IMAD R0, R15, R13, R12 ;  /* 0x0000000d0f002224 */ /* 0x000fe400078e020c */
[----:B------:R-:W-:Y:S02]  /*1450*/  IMAD R11, R10, R4, R11 ;  /* 0x000000040a0b7224 */ /* 0x000fe400078e020b */
[----:B0-----:R-:W-:-:S02]  /*1460*/  IMAD R5, R6, R21, R16 ;  /* 0x0000001506057224 */ /* 0x001fc400078e0210 */
[----:B------:R-:W-:Y:S02]  /*1470*/  IMAD R4, R11, R24, R0 ;  /* 0x000000180b047224 */ /* 0x000fe400078e0200 */
[----:B------:R-:W-:Y:S02]  /*1480*/  IMAD R5, R5, R18, R14 ;  /* 0x0000001205057224 */ /* 0x000fe400078e020e */
[----:B------:R-:W-:-:S03]  /*1490*/  IMAD.MOV.U32 R0, RZ, RZ, 0x1 ;  /* 0x00000001ff007424 */ /* 0x000fc600078e00ff */
[----:B------:R-:W-:Y:S02]  /*14a0*/  SEL R6, R5, R4, !P2 ;  /* 0x0000000405067207 */ /* 0x000fe40005000000 */
[----:B------:R-:W-:-:S03]  /*14b0*/  SEL R4, R4, R5, !P2 ;  /* 0x0000000504047207 */ /* 0x000fc60005000000 */
[----:B------:R3:W-:Y:S04]  /*14c0*/  STL [R1+0x88], R6 ;  /* 0x0000880601007387 */ /* 0x0007e80000100800 */
[----:B------:R3:W-:Y:S04]  /*14d0*/  STL [R1+0x78], R25 ;  /* 0x0000781901007387 */ /* 0x0007e80000100800 */
[----:B------:R3:W-:Y:S02]  /*14e0*/  STL [R1+0x84], R4 ;  /* 0x0000840401007387 */ /* 0x0007e40000100800 */
.L_x_11:
[----:B------:R-:W-:Y:S05]  /*14f0*/  @!P1 BRA `(.L_x_14) ;  /* 0x000000d8009c9947 */ /* 0x000fea0003800000 */
[----:B------:R-:W-:-:S06]  /*1500*/  UISETP.GT.U32.AND UP0, UPT, UR12, 0x1, UPT ;  /* 0x000000010c00788c */ /* 0x000fcc000bf04070 */
[----:B------:R-:W-:-:S13]  /*1510*/  PLOP3.LUT P0, PT, PT, PT, UP0, 0x80, 0x0 ;  /* 0x000000000000781c */ /* 0x000fda0003f0f008 */
[----:B------:R-:W-:Y:S05]  /*1520*/  @P0 EXIT ;  /* 0x000000000000094d */ /* 0x000fea0003800000 */
.L_x_15:
[----:B------:R-:W-:-:S08]  /*1530*/  NOP ;  /* 0x0000000000007918 */ /* 0x000fd00000000000 */
[----:B------:R-:W4:Y:S02]  /*1540*/  USETMAXREG.TRY_ALLOC.CTAPOOL UP0, 0xe8 ;  /* 0x000000e8000079c8 */ /* 0x000f240008000600 */
[----:B----4-:R-:W-:-:S13]  /*1550*/  PLOP3.LUT P0, PT, PT, PT, UP0, 0x80, 0x0 ;  /* 0x000000000000781c */ /* 0x010fda0003f0f008 */
[----:B------:R-:W-:Y:S05]  /*1560*/  @!P0 BRA `(.L_x_15) ;  /* 0xfffffffc00f08947 */ /* 0x000fea000383ffff */
[----:B------:R-:W-:-:S13]  /*1570*/  LOP3.LUT P0, RZ, R0, 0xff, RZ, 0xc0, !PT ;  /* 0x000000ff00ff7812 */ /* 0x000fda000780c0ff */
[----:B------:R-:W-:Y:S05]  /*1580*/  @!P0 EXIT ;  /* 0x000000000000894d */ /* 0x000fea0003800000 */
[----:B------:R-:W4:Y:S01]  /*1590*/  S2UR UR6, SR_CgaCtaId ;  /* 0x00000000000679c3 */ /* 0x000f220000008800 */
[----:B------:R-:W-:Y:S01]  /*15a0*/  SHF.R.S32.HI R0, RZ, 0x1f, R3 ;  /* 0x0000001fff007819 */ /* 0x000fe20000011403 */
[----:B------:R-:W-:Y:S01]  /*15b0*/  UIADD3 UR7, UR17, -0x1, URZ ;  /* 0xffffffff11077890 */ /* 0x000fe2000fffe03f */
[----:B------:R-:W-:Y:S02]  /*15c0*/  UMOV UR12, 0x400 ;  /* 0x00000400000c7882 */ /* 0x000fe40000000000 */
[CC--:B------:R-:W-:Y:S01]  /*15d0*/  LEA.HI R2, R0.reuse, R3.reuse, RZ, 0x2 ;  /* 0x0000000300027211 */ /* 0x0c0fe200078f10ff */
[----:B------:R-:W-:Y:S01]  /*15e0*/  UISETP.LT.AND UP0, UPT, UR14, 0x1, UPT ;  /* 0x000000010e00788c */ /* 0x000fe2000bf01270 */
[----:B------:R-:W-:Y:S01]  /*15f0*/  LEA.HI R0, R0, R3, RZ, 0x5 ;  /* 0x0000000300007211 */ /* 0x000fe200078f28ff */
[----:B------:R-:W-:Y:S01]  /*1600*/  ULOP3.LUT UR27, UR13, 0x1, URZ, 0xfc, !UPT ;  /* 0x000000010d1b7892 */ /* 0x000fe2000f8efc3f */
[--C-:B---3--:R-:W-:Y:S01]  /*1610*/  SHF.R.S32.HI R4, RZ, 0x2, R2.reuse ;  /* 0x00000002ff047819 */ /* 0x108fe20000011402 */
[----:B------:R-:W-:Y:S01]  /*1620*/  USEL UR16, UR14, 0x1, UP0 ;  /* 0x000000010e107887 */ /* 0x000fe20008000000 */
[----:B------:R-:W-:Y:S01]  /*1630*/  SHF.R.S32.HI R5, RZ, 0x1f, R2 ;  /* 0x0000001fff057819 */ /* 0x000fe20000011402 */
[----:B------:R-:W-:-:S02]  /*1640*/  UISETP.NE.AND UP0, UPT, UR7, URZ, UPT ;  /* 0x0000003f0700728c */ /* 0x000fc4000bf05270 */
[----:B------:R-:W-:Y:S01]  /*1650*/  USHF.L.U32 UR28, UR14, 0x1, URZ ;  /* 0x000000010e1c7899 */ /* 0x000fe2000800063f */
[----:B------:R-:W-:Y:S01]  /*1660*/  LEA.HI R5, R5, R4, RZ, 0x3 ;  /* 0x0000000405057211 */ /* 0x000fe200078f18ff */
[----:B------:R-:W-:Y:S02]  /*1670*/  UIADD3 UR16, -UR16, UR14, URZ ;  /* 0x0000000e10107290 */ /* 0x000fe4000fffe13f */
[----:B------:R-:W-:Y:S01]  /*1680*/  USEL UR30, URZ, 0x1, UP0 ;  /* 0x000000013f1e7887 */ /* 0x000fe20008000000 */
[----:B------:R-:W-:Y:S01]  /*1690*/  LOP3.LUT R5, R5, 0xfffffff8, RZ, 0xc0, !PT ;  /* 0xfffffff805057812 */ /* 0x000fe200078ec0ff */
[----:B----4-:R-:W-:-:S04]  /*16a0*/  ULEA UR12, UR6, UR12, 0x18 ;  /* 0x0000000c060c7291 */ /* 0x010fc8000f8ec03f */
[----:B------:R-:W-:Y:S01]  /*16b0*/  IMAD.IADD R2, R4, 0x1, -R5 ;  /* 0x0000000104027824 */ /* 0x000fe200078e0a05 */
[----:B------:R-:W-:Y:S01]  /*16c0*/  USHF.L.U32 UR6, UR7, 0x3, URZ ;  /* 0x0000000307067899 */ /* 0x000fe2000800063f */
[----:B------:R-:W-:Y:S01]  /*16d0*/  SHF.R.S32.HI R5, RZ, 0x5, R0 ;  /* 0x00000005ff057819 */ /* 0x000fe20000011400 */
[----:B------:R-:W-:Y:S02]  /*16e0*/  UIADD3 UR29, UR12, 0x170, URZ ;  /* 0x000001700c1d7890 */ /* 0x000fe4000fffe03f */
[----:B------:R-:W-:Y:S01]  /*16f0*/  ULOP3.LUT UR6, UR6, 0x8, URZ, 0xc0, !UPT ;  /* 0x0000000806067892 */ /* 0x000fe2000f8ec03f */
[--C-:B------:R-:W-:Y:S01]  /*1700*/  SHF.R.S32.HI R3, RZ, 0x1f, R2.reuse ;  /* 0x0000001fff037819 */ /* 0x100fe20000011402 */
[C-C-:B------:R-:W-:Y:S01]  /*1710*/  IMAD R0, R5.reuse, -0x10, -R2.reuse ;  /* 0xfffffff005007824 */ /* 0x140fe200078e0a02 */
[----:B------:R-:W-:Y:S02]  /*1720*/  ULEA UR17, UR17, UR29, 0x3 ;  /* 0x0000001d11117291 */ /* 0x000fe4000f8e183f */
[----:B------:R-:W-:Y:S01]  /*1730*/  ULOP3.LUT UR31, UR6, 0x8, URZ, 0x3c, !UPT ;  /* 0x00000008061f7892 */ /* 0x000fe2000f8e3c3f */
[----:B------:R-:W-:Y:S01]  /*1740*/  IMAD.WIDE R2, R5, 0x10, R2 ;  /* 0x0000001005027825 */ /* 0x000fe200078e0202 */
[----:B------:R-:W-:-:S03]  /*1750*/  ULOP3.LUT UR18, UR6, 0x18, URZ, 0x3c, !UPT ;  /* 0x0000001806127892 */ /* 0x000fc6000f8e3c3f */
[----:B------:R-:W-:Y:S02]  /*1760*/  ULDC UR6, c[0x0][0x284] ;  /* 0x0000a10000067ab9 */ /* 0x000fe40000000800 */
[----:B------:R-:W-:-:S05]  /*1770*/  VIADD R0, R0, UR6 ;  /* 0x0000000600007c36 */ /* 0x000fca0008000000 */
[----:B------:R3:W-:Y:S04]  /*1780*/  STL [R1+0x8c], R0 ;  /* 0x00008c0001007387 */ /* 0x0007e80000100800 */
[----:B------:R3:W-:Y:S02]  /*1790*/  STL.64 [R1+0x90], R2 ;  /* 0x0000900201007387 */ /* 0x0007e40000100a00 */
.L_x_298:
[----:B---3--:R-:W-:Y:S01]  /*17a0*/  IMAD.U32 R0, RZ, RZ, UR30 ;  /* 0x0000001eff007e24 */ /* 0x008fe2000f8e00ff */
[----:B0-2---:R-:W3:Y:S01]  /*17b0*/  LDC R2, c[0x0][0x28c] ;  /* 0x0000a300ff027b82 */ /* 0x005ee20000000800 */
[----:B------:R-:W-:Y:S01]  /*17c0*/  UMOV UR6, URZ ;  /* 0x0000003f00067c82 */ /* 0x000fe20008000000 */
[----:B------:R-:W-:Y:S02]  /*17d0*/  UMOV UR19, UR5 ;  /* 0x0000000500137c82 */ /* 0x000fe40008000000 */
[----:B------:R-:W-:-:S04]  /*17e0*/  SHF.L.U32 R0, R0, 0x1f, RZ ;  /* 0x0000001f00007819 */ /* 0x000fc800000006ff */
[----:B----4-:R-:W4:Y:S01]  /*17f0*/  SYNCS.PHASECHK.TRANS64.TRYWAIT P0, [UR17+-0x8], R0 ;  /* 0xfffff800ff0075a7 */ /* 0x010f220008000151 */
[----:B---3--:R-:W-:Y:S01]  /*1800*/  ISETP.GE.AND P1, PT, R2, 0x1, PT ;  /* 0x000000010200780c */ /* 0x008fe20003f26270 */
[----:B----4-:R-:W-:-:S12]  /*1810*/  @!P0 BRA `(.L_x_16) ;  /* 0x000000f0007c8947 */ /* 0x010fd80003800000 */
.L_x_338:
[----:B------:R4:W-:Y:S01]  /*1820*/  STL [R1+0x74], RZ ;  /* 0x000074ff01007387 */ /* 0x0009e20000100800 */
[----:B------:R-:W-:Y:S01]  /*1830*/  UMOV UR7, URZ ;  /* 0x0000003f00077c82 */ /* 0x000fe20008000000 */
[----:B------:R-:W-:Y:S01]  /*1840*/  UMOV UR8, URZ ;  /* 0x0000003f00087c82 */ /* 0x000fe20008000000 */
[----:B---3--:R-:W-:Y:S01]  /*1850*/  IMAD.MOV.U32 R0, RZ, RZ, RZ ;  /* 0x000000ffff007224 */ /* 0x008fe200078e00ff */
[----:B------:R4:W-:Y:S01]  /*1860*/  STL [R1+0x70], RZ ;  /* 0x000070ff01007387 */ /* 0x0009e20000100800 */
[----:B------:R-:W-:Y:S02]  /*1870*/  CS2R R2, SRZ ;  /* 0x0000000000027805 */ /* 0x000fe4000001ff00 */
[----:B------:R-:W-:Y:S02]  /*1880*/  CS2R R4, SRZ ;  /* 0x0000000000047805 */ /* 0x000fe4000001ff00 */
[----:B--2---:R-:W-:Y:S01]  /*1890*/  CS2R R6, SRZ ;  /* 0x0000000000067805 */ /* 0x004fe2000001ff00 */
[----:B------:R4:W-:Y:S01]  /*18a0*/  STL [R1+0x6c], RZ ;  /* 0x00006cff01007387 */ /* 0x0009e20000100800 */
[----:B------:R-:W-:-:S02]  /*18b0*/  CS2R R8, SRZ ;  /* 0x0000000000087805 */ /* 0x000fc4000001ff00 */
[----:B0-----:R-:W-:Y:S02]  /*18c0*/  CS2R R10, SRZ ;  /* 0x00000000000a7805 */ /* 0x001fe4000001ff00 */
[----:B------:R-:W-:Y:S01]  /*18d0*/  CS2R R12, SRZ ;  /* 0x00000000000c7805 */ /* 0x000fe2000001ff00 */
[----:B------:R4:W-:Y:S01]  /*18e0*/  STL [R1+0x68], RZ ;  /* 0x000068ff01007387 */ /* 0x0009e20000100800 */
[----:B------:R-:W-:Y:S02]  /*18f0*/  CS2R R14, SRZ ;  /* 0x00000000000e7805 */ /* 0x000fe4000001ff00 */
[----:B------:R-:W-:Y:S02]  /*1900*/  CS2R R16, SRZ ;  /* 0x0000000000107805 */ /* 0x000fe4000001ff00 */
[----:B-1----:R-:W-:Y:S01]  /*1910*/  CS2R R18, SRZ ;  /* 0x0000000000127805 */ /* 0x002fe2000001ff00 */
[----:B------:R4:W-:Y:S01]  /*1920*/  STL [R1+0x64], RZ ;  /* 0x000064ff01007387 */ /* 0x0009e20000100800 */
[----:B------:R-:W-:-:S02]  /*1930*/  CS2R R20, SRZ ;  /* 0x0000000000147805 */ /* 0x000fc4000001ff00 */
[----:B------:R-:W-:Y:S02]  /*1940*/  CS2R R22, SRZ ;  /* 0x0000000000167805 */ /* 0x000fe4000001ff00 */
[----:B------:R-:W-:Y:S01]  /*1950*/  CS2R R152, SRZ ;  /* 0x0000000000987805 */ /* 0x000fe2000001ff00 */
[----:B------:R4:W-:Y:S01]  /*1960*/  STL [R1+0x60], RZ ;  /* 0x000060ff01007387 */ /* 0x0009e20000100800 */
[----:B------:R-:W-:Y:S02]  /*1970*/  CS2R R154, SRZ ;  /* 0x00000000009a7805 */ /* 0x000fe4000001ff00 */
[----:B------:R-:W-:Y:S02]  /*1980*/  CS2R R156, SRZ ;  /* 0x00000000009c7805 */ /* 0x000fe4000001ff00 */
[----:B------:R-:W-:Y:S01]  /*1990*/  CS2R R158, SRZ ;  /* 0x00000000009e7805 */ /* 0x000fe2000001ff00 */
        /* <DEDUP_REMOVED lines=45> */
[----:B------:R-:W-:Y:S01]  /*1c70*/  IMAD.MOV.U32 R226, RZ, RZ, RZ ;  /* 0x000000ffffe27224 */ /* 0x000fe200078e00ff */
[----:B------:R-:W-:Y:S01]  /*1c80*/  CS2R R24, SRZ ;  /* 0x0000000000187805 */ /* 0x000fe2000001ff00 */
[----:B------:R-:W-:Y:S01]  /*1c90*/  IMAD.U32 R227, RZ, RZ, UR4 ;  /* 0x00000004ffe37e24 */ /* 0x000fe2000f8e00ff */
[----:B------:R4:W-:Y:S01]  /*1ca0*/  STL [R1+0x2c], RZ ;  /* 0x00002cff01007387 */ /* 0x0009e20000100800 */
[----:B------:R-:W-:Y:S02]  /*1cb0*/  CS2R R26, SRZ ;  /* 0x00000000001a7805 */ /* 0x000fe4000001ff00 */
[----:B------:R-:W-:-:S02]  /*1cc0*/  CS2R R28, SRZ ;  /* 0x00000000001c7805 */ /* 0x000fc4000001ff00 */
[----:B------:R-:W-:Y:S01]  /*1cd0*/  CS2R R30, SRZ ;  /* 0x00000000001e7805 */ /* 0x000fe2000001ff00 */
[----:B------:R4:W-:Y:S01]  /*1ce0*/  STL [R1+0x28], RZ ;  /* 0x000028ff01007387 */ /* 0x0009e20000100800 */
[----:B------:R-:W-:Y:S02]  /*1cf0*/  CS2R R32, SRZ ;  /* 0x0000000000207805 */ /* 0x000fe4000001ff00 */
[----:B------:R-:W-:Y:S02]  /*1d00*/  CS2R R34, SRZ ;  /* 0x0000000000227805 */ /* 0x000fe4000001ff00 */
[----:B------:R-:W-:Y:S01]  /*1d10*/  CS2R R36, SRZ ;  /* 0x0000000000247805 */ /* 0x000fe2000001ff00 */
        /* <DEDUP_REMOVED lines=36> */
[----:B------:R4:W-:Y:S01]  /*1f60*/  STL [R1], RZ ;  /* 0x000000ff01007387 */ /* 0x0009e20000100800 */
[----:B------:R-:W-:Y:S02]  /*1f70*/  CS2R R92, SRZ ;  /* 0x00000000005c7805 */ /* 0x000fe4000001ff00 */
[----:B------:R-:W-:Y:S02]  /*1f80*/  CS2R R94, SRZ ;  /* 0x00000000005e7805 */ /* 0x000fe4000001ff00 */
[----:B------:R-:W-:Y:S02]  /*1f90*/  CS2R R96, SRZ ;  /* 0x0000000000607805 */ /* 0x000fe4000001ff00 */
[----:B------:R-:W-:Y:S02]  /*1fa0*/  CS2R R98, SRZ ;  /* 0x0000000000627805 */ /* 0x000fe4000001ff00 */
[----:B------:R-:W-:-:S02]  /*1fb0*/  CS2R R100, SRZ ;  /* 0x0000000000647805 */ /* 0x000fc4000001ff00 */
[----:B------:R-:W-:Y:S02]  /*1fc0*/  CS2R R102, SRZ ;  /* 0x0000000000667805 */ /* 0x000fe4000001ff00 */
        /* <DEDUP_REMOVED lines=23> */
[----:B------:R-:W-:Y:S01]  /*2140*/  CS2R R150, SRZ ;  /* 0x0000000000967805 */ /* 0x000fe2000001ff00 */
[----:B----4-:R-:W-:Y:S06]  /*2150*/  @!P1 BRA `(.L_x_17) ;  /* 0x0000001000609947 */ /* 0x010fec0003800000 */
[----:B------:R-:W-:-:S06]  /*2160*/  UISETP.NE.AND UP0, UPT, UR27, 0x3, UPT ;  /* 0x000000031b00788c */ /* 0x000fcc000bf05270 */
[----:B------:R-:W-:-:S13]  /*2170*/  PLOP3.LUT P1, PT, PT, PT, UP0, 0x80, 0x0 ;  /* 0x000000000000781c */ /* 0x000fda0003f2f008 */
[----:B------:R-:W-:Y:S05]  /*2180*/  @!P1 BRA `(.L_x_18) ;  /* 0x0000000000049947 */ /* 0x000fea0003800000 */
[----:B------:R-:W-:Y:S01]  /*2190*/  BPT.TRAP 0x1 ;  /* 0x000000040000795c */ /* 0x000fe20000300000 */
.L_x_18:
[----:B------:R-:W-:Y:S01]  /*21a0*/  ULEA UR6, UR5, UR12, 0x3 ;  /* 0x0000000c05067291 */ /* 0x000fe2000f8e183f */
[----:B------:R-:W-:-:S05]  /*21b0*/  IMAD.U32 R0, RZ, RZ, UR4 ;  /* 0x00000004ff007e24 */ /* 0x000fca000f8e00ff */
[----:B------:R-:W-:-:S04]  /*21c0*/  SHF.L.U32 R0, R0, 0x1f, RZ ;  /* 0x0000001f00007819 */ /* 0x000fc800000006ff */
[----:B------:R0:W1:Y:S01]  /*21d0*/  SYNCS.PHASECHK.TRANS64.TRYWAIT P0, [UR6], R0 ;  /* 0x00000000ff0075a7 */ /* 0x0000620008000146 */
[----:B------:R-:W-:Y:S05]  /*21e0*/  @!P1 BRA `(.L_x_19) ;  /* 0x0000000000049947 */ /* 0x000fea0003800000 */
[----:B------:R-:W-:Y:S01]  /*21f0*/  BPT.TRAP 0x1 ;  /* 0x000000040000795c */ /* 0x000fe20000300000 */
.L_x_19:
[----:B-1----:R-:W-:Y:S05]  /*2200*/  @P0 BRA `(.L_x_20) ;  /* 0x0000000000080947 */ /* 0x002fea0003800000 */
[----:B------:R-:W1:Y:S02]  /*2210*/  SYNCS.PHASECHK.TRANS64.TRYWAIT P0, [UR6], R0 ;  /* 0x00000000ff0075a7 */ /* 0x000e640008000146 */
[----:B-1----:R-:W-:Y:S05]  /*2220*/  @!P0 BRA `(.L_x_21) ;  /* 0x000000e800108947 */ /* 0x002fea0003800000 */
.L_x_20:
[----:B------:R2:W-:Y:S01]  /*2230*/  STL [R1+0x74], RZ ;  /* 0x000074ff01007387 */ /* 0x0005e20000100800 */
[----:B------:R-:W-:Y:S01]  /*2240*/  UIADD3 UR7, UR12, 0xb280, URZ ;  /* 0x0000b2800c077890 */ /* 0x000fe2000fffe03f */
[----:B------:R-:W-:Y:S01]  /*2250*/  WARPGROUP.ARRIVE ;  /* 0x00000000000079c5 */ /* 0x000fe20000000000 */
[----:B------:R-:W-:Y:S01]  /*2260*/  UIADD3 UR6, UR12, 0x280, URZ ;  /* 0x000002800c067890 */ /* 0x000fe2000fffe03f */
[----:B------:R2:W-:Y:S01]  /*2270*/  STL [R1+0x70], RZ ;  /* 0x000070ff01007387 */ /* 0x0005e20000100800 */
[----:B------:R-:W-:Y:S01]  /*2280*/  USHF.R.U32.HI UR7, URZ, 0x4, UR7 ;  /* 0x000000043f077899 */ /* 0x000fe20008011607 */
[----:B01----:R-:W-:Y:S01]  /*2290*/  IMAD.MOV.U32 R0, RZ, RZ, RZ ;  /* 0x000000ffff007224 */ /* 0x003fe200078e00ff */
[----:B------:R-:W-:Y:S01]  /*22a0*/  USHF.R.U32.HI UR6, URZ, 0x4, UR6 ;  /* 0x000000043f067899 */ /* 0x000fe20008011606 */
[----:B------:R2:W-:Y:S01]  /*22b0*/  STL [R1+0x6c], RZ ;  /* 0x00006cff01007387 */ /* 0x0005e20000100800 */
[----:B------:R-:W-:Y:S01]  /*22c0*/  ULOP3.LUT UR7, UR7, 0x3fff, URZ, 0xc0, !UPT ;  /* 0x00003fff07077892 */ /* 0x000fe2000f8ec03f */
[----:B------:R-:W-:Y:S01]  /*22d0*/  CS2R R2, SRZ ;  /* 0x0000000000027805 */ /* 0x000fe2000001ff00 */
[----:B------:R-:W-:Y:S01]  /*22e0*/  ULOP3.LUT UR6, UR6, 0x3fff, URZ, 0xc0, !UPT ;  /* 0x00003fff06067892 */ /* 0x000fe2000f8ec03f */
[----:B------:R2:W-:Y:S01]  /*22f0*/  STL [R1+0x68], RZ ;  /* 0x000068ff01007387 */ /* 0x0005e20000100800 */
[----:B------:R-:W-:Y:S01]  /*2300*/  ULOP3.LUT UR7, UR7, 0x10000, URZ, 0xfc, !UPT ;  /* 0x0001000007077892 */ /* 0x000fe2000f8efc3f */
[----:B------:R-:W-:Y:S01]  /*2310*/  CS2R R4, SRZ ;  /* 0x0000000000047805 */ /* 0x000fe2000001ff00 */
[----:B------:R-:W-:Y:S01]  /*2320*/  ULOP3.LUT UR6, UR6, 0x10000, URZ, 0xfc, !UPT ;  /* 0x0001000006067892 */ /* 0x000fe2000f8efc3f */
[----:B------:R2:W-:Y:S01]  /*2330*/  STL [R1+0x64], RZ ;  /* 0x000064ff01007387 */ /* 0x0005e20000100800 */
[----:B------:R-:W-:Y:S01]  /*2340*/  ULEA UR10, UR5, UR7, 0x9 ;  /* 0x00000007050a7291 */ /* 0x000fe2000f8e483f */
[----:B------:R-:W-:Y:S01]  /*2350*/  CS2R R6, SRZ ;  /* 0x0000000000067805 */ /* 0x000fe2000001ff00 */
[----:B------:R-:W-:Y:S01]  /*2360*/  ULEA UR8, UR5, UR6, 0x7 ;  /* 0x0000000605087291 */ /* 0x000fe2000f8e383f */
[----:B------:R2:W-:Y:S01]  /*2370*/  STL [R1+0x60], RZ ;  /* 0x000060ff01007387 */ /* 0x0005e20000100800 */
[----:B------:R-:W-:Y:S01]  /*2380*/  ULDC UR7, c[0x0][0x50c] ;  /* 0x0001430000077ab9 */ /* 0x000fe20000000800 */
[----:B------:R-:W-:Y:S01]  /*2390*/  UMOV UR9, 0xc0000010 ;  /* 0xc000001000097882 */ /* 0x000fe20000000000 */
[----:B------:R-:W-:Y:S01]  /*23a0*/  UISETP.NE.AND UP0, UPT, UR7, 0x1, UPT ;  /* 0x000000010700788c */ /* 0x000fe2000bf05270 */
[----:B------:R2:W-:Y:S01]  /*23b0*/  STL [R1+0x5c], RZ ;  /* 0x00005cff01007387 */ /* 0x0005e20000100800 */
[----:B------:R-:W-:Y:S01]  /*23c0*/  UMOV UR11, 0xc0000010 ;  /* 0xc0000010000b7882 */ /* 0x000fe20000000000 */
[----:B------:R-:W-:Y:S01]  /*23d0*/  UMOV UR6, 0x1 ;  /* 0x0000000100067882 */ /* 0x000fe20000000000 */
[----:B------:R-:W-:Y:S01]  /*23e0*/  USEL UR7, URZ, 0x1, UP0 ;  /* 0x000000013f077887 */ /* 0x000fe20008000000 */
[----:B------:R2:W-:Y:S01]  /*23f0*/  STL [R1+0x58], RZ ;  /* 0x000058ff01007387 */ /* 0x0005e20000100800 */
[----:B------:R-:W-:Y:S01]  /*2400*/  QGMMA.64x256x32.F32.E4M3.E5M2 R24, gdesc[UR8], RZ, !UPT, gsb0 ;  /* 0x03e00000081879f3 */ /* 0x000fe2000c0028ff */
[----:B------:R-:W-:-:S02]  /*2410*/  CS2R R8, SRZ ;  /* 0x0000000000087805 */ /* 0x000fc4000001ff00 */
[----:B------:R-:W-:Y:S01]  /*2420*/  CS2R R10, SRZ ;  /* 0x00000000000a7805 */ /* 0x000fe2000001ff00 */
[----:B------:R2:W-:Y:S01]  /*2430*/  STL [R1+0x54], RZ ;  /* 0x000054ff01007387 */ /* 0x0005e20000100800 */
[----:B------:R-:W-:Y:S02]  /*2440*/  ISETP.NE.AND P0, PT, RZ, UR7, PT ;  /* 0x00000007ff007c0c */ /* 0x000fe4000bf05270 */
        /* <DEDUP_REMOVED lines=56> */
[----:B------:R-:W-:Y:S01]  /*27d0*/  CS2R R224, SRZ ;  /* 0x0000000000e07805 */ /* 0x000fe2000001ff00 */
[----:B------:R-:W-:Y:S01]  /*27e0*/  IMAD.MOV.U32 R226, RZ, RZ, RZ ;  /* 0x000000ffffe27224 */ /* 0x000fe200078e00ff */
[----:B------:R2:W-:Y:S04]  /*27f0*/  STL [R1+0x18], RZ ;  /* 0x000018ff01007387 */ /* 0x0005e80000100800 */
[----:B------:R2:W-:Y:S04]  /*2800*/  STL [R1+0x14], RZ ;  /* 0x000014ff01007387 */ /* 0x0005e80000100800 */
[----:B------:R2:W-:Y:S04]  /*2810*/  STL [R1+0x10], RZ ;  /* 0x000010ff01007387 */ /* 0x0005e80000100800 */
[----:B------:R2:W-:Y:S04]  /*2820*/  STL [R1+0xc], RZ ;  /* 0x00000cff01007387 */ /* 0x0005e80000100800 */
[----:B------:R2:W-:Y:S04]  /*2830*/  STL [R1+0x8], RZ ;  /* 0x000008ff01007387 */ /* 0x0005e80000100800 */
[----:B------:R2:W-:Y:S04]  /*2840*/  STL [R1+0x4], RZ ;  /* 0x000004ff01007387 */ /* 0x0005e80000100800 */
[----:B------:R2:W-:Y:S01]  /*2850*/  STL [R1], RZ ;  /* 0x000000ff01007387 */ /* 0x0005e20000100800 */
[----:B------:R-:W-:Y:S05]  /*2860*/  @!P0 BRA `(.L_x_22) ;  /* 0x0000000800808947 */ /* 0x000fea0003800000 */
[----:B------:R-:W-:Y:S02]  /*2870*/  WARPGROUP.DEPBAR.LE gsb0, 0x0 ;  /* 0x00008000000079c5 */ /* 0x000fe40000010000 */
[----:B------:R-:W-:-:S01]  /*2880*/  FADD R227, RZ, R122 ;  /* 0x0000007affe37221 */ /* 0x000fc20000000000 */
[----:B------:R-:W-:Y:S01]  /*2890*/  FADD R226, RZ, R24 ;  /* 0x00000018ffe27221 */ /* 0x000fe20000000000 */
[----:B------:R-:W-:-:S01]  /*28a0*/  FADD R225, RZ, R25 ;  /* 0x00000019ffe17221 */ /* 0x000fc20000000000 */
[----:B------:R-:W-:Y:S01]  /*28b0*/  FADD R224, RZ, R26 ;  /* 0x0000001affe07221 */ /* 0x000fe20000000000 */
[----:B------:R-:W-:-:S01]  /*28c0*/  FADD R223, RZ, R27 ;  /* 0x0000001bffdf7221 */ /* 0x000fc20000000000 */
[----:B------:R0:W-:Y:S01]  /*28d0*/  STL [R1], R227 ;  /* 0x000000e301007387 */ /* 0x0001e20000100800 */
[----:B------:R-:W-:-:S01]  /*28e0*/  FADD R222, RZ, R28 ;  /* 0x0000001cffde7221 */ /* 0x000fc20000000000 */
[----:B------:R-:W-:Y:S01]  /*28f0*/  FADD R221, RZ, R29 ;  /* 0x0000001dffdd7221 */ /* 0x000fe20000000000 */
[----:B------:R-:W-:-:S01]  /*2900*/  FADD R220, RZ, R30 ;  /* 0x0000001effdc7221 */ /* 0x000fc20000000000 */
[----:B------:R-:W-:Y:S01]  /*2910*/  FADD R219, RZ, R31 ;  /* 0x0000001fffdb7221 */ /* 0x000fe20000000000 */
[----:B------:R-:W-:-:S01]  /*2920*/  FADD R218, RZ, R32 ;  /* 0x00000020ffda7221 */ /* 0x000fc20000000000 */
[----:B------:R-:W-:Y:S01]  /*2930*/  FADD R217, RZ, R33 ;  /* 0x00000021ffd97221 */ /* 0x000fe20000000000 */
[----:B------:R-:W-:-:S01]  /*2940*/  FADD R216, RZ, R34 ;  /* 0x00000022ffd87221 */ /* 0x000fc20000000000 */
[----:B------:R-:W-:Y:S01]  /*2950*/  FADD R215, RZ, R35 ;  /* 0x00000023ffd77221 */ /* 0x000fe20000000000 */
[----:B------:R-:W-:-:S01]  /*2960*/  FADD R214, RZ, R36 ;  /* 0x00000024ffd67221 */ /* 0x000fc20000000000 */
[----:B0-----:R-:W-:Y:S01]  /*2970*/  FADD R227, RZ, R123 ;  /* 0x0000007bffe37221 */ /* 0x001fe20000000000 */
[----:B------:R-:W-:-:S01]  /*2980*/  FADD R213, RZ, R37 ;  /* 0x00000025ffd57221 */ /* 0x000fc20000000000 */
[----:B------:R-:W-:Y:S01]  /*2990*/  FADD R212, RZ, R38 ;  /* 0x00000026ffd47221 */ /* 0x000fe20000000000 */
[----:B------:R-:W-:-:S01]  /*29a0*/  FADD R211, RZ, R39 ;  /* 0x00000027ffd37221 */ /* 0x000fc20000000000 */
[----:B------:R-:W-:Y:S01]  /*29b0*/  FADD R210, RZ, R40 ;  /* 0x00000028ffd27221 */ /* 0x000fe20000000000 */
[----:B------:R0:W-:Y:S01]  /*29c0*/  STL [R1+0x4], R227 ;  /* 0x000004e301007387 */ /* 0x0001e20000100800 */
        /* <DEDUP_REMOVED lines=93> */
[----:B------:R-:W-:Y:S01]  /*2fa0*/  UMOV UR6, URZ ;  /* 0x0000003f00067c82 */ /* 0x000fe20008000000 */
[----:B0-----:R-:W-:-:S05]  /*2fb0*/  FADD R227, RZ, R130 ;  /* 0x00000082ffe37221 */ /* 0x001fca0000000000 */
[----:B------:R0:W-:Y:S02]  /*2fc0*/  STL [R1+0x20], R227 ;  /* 0x000020e301007387 */ /* 0x0001e40000100800 */
        /* <DEDUP_REMOVED lines=42> */
.L_x_22:
[----:B------:R-:W-:-:S04]  /*3270*/  UIADD3 UR19, UR5, 0x1, URZ ;  /* 0x0000000105137890 */ /* 0x000fc8000fffe03f */
[----:B------:R-:W-:-:S04]  /*3280*/  UISETP.NE.AND UP0, UPT, UR19, 0x16, UPT ;  /* 0x000000161300788c */ /* 0x000fc8000bf05270 */
[----:B------:R-:W-:Y:S02]  /*3290*/  USEL UR8, URZ, 0x1, UP0 ;  /* 0x000000013f087887 */ /* 0x000fe40008000000 */
[----:B------:R-:W-:Y:S02]  /*32a0*/  USEL UR19, UR19, URZ, UP0 ;  /* 0x0000003f13137287 */ /* 0x000fe40008000000 */
[----:B------:R-:W-:-:S06]  /*32b0*/  ULOP3.LUT UR8, UR4, UR8, URZ, 0x3c, !UPT ;  /* 0x0000000804087292 */ /* 0x000fcc000f8e3c3f */
[----:B0-----:R-:W-:Y:S01]  /*32c0*/  IMAD.U32 R227, RZ, RZ, UR8 ;  /* 0x00000008ffe37e24 */ /* 0x001fe2000f8e00ff */
[----:B------:R-:W-:-:S06]  /*32d0*/  UMOV UR8, 0x1 ;  /* 0x0000000100087882 */ /* 0x000fcc0000000000 */
.L_x_17:
[----:B------:R-:W-:-:S06]  /*32e0*/  UISETP.GE.AND UP0, UPT, UR16, 0x1, UPT ;  /* 0x000000011000788c */ /* 0x000fcc000bf06270 */
[----:B------:R-:W-:-:S13]  /*32f0*/  PLOP3.LUT P0, PT, PT, PT, UP0, 0x80, 0x0 ;  /* 0x000000000000781c */ /* 0x000fda0003f0f008 */
[----:B------:R-:W-:Y:S05]  /*3300*/  @!P0 BRA `(.L_x_23) ;  /* 0x0000001000708947 */ /* 0x000fea0003800000 */
[----:B------:R-:W-:Y:S01]  /*3310*/  IMAD.U32 R228, RZ, RZ, UR16 ;  /* 0x00000010ffe47e24 */ /* 0x000fe2000f8e00ff */
[----:B------:R-:W-:Y:S01]  /*3320*/  UMOV UR24, UR5 ;  /* 0x0000000500187c82 */ /* 0x000fe20008000000 */
[----:B------:R-:W-:-:S05]  /*3330*/  ULDC UR32, c[0x0][0x50c] ;  /* 0x0001430000207ab9 */ /* 0x000fca0000000800 */
.L_x_31:
[----:B------:R-:W-:-:S06]  /*3340*/  UISETP.NE.AND UP0, UPT, UR27, 0x3, UPT ;  /* 0x000000031b00788c */ /* 0x000fcc000bf05270 */
[----:B------:R-:W-:-:S13]  /*3350*/  PLOP3.LUT P1, PT, PT, PT, UP0, 0x80, 0x0 ;  /* 0x000000000000781c */ /* 0x000fda0003f2f008 */
[----:B01----:R-:W-:Y:S05]  /*3360*/  @!P1 BRA `(.L_x_24) ;  /* 0x0000000000049947 */ /* 0x003fea0003800000 */
[----:B------:R-:W-:Y:S01]  /*3370*/  BPT.TRAP 0x1 ;  /* 0x000000040000795c */ /* 0x000fe20000300000 */
.L_x_24:
[----:B------:R-:W-:Y:S01]  /*3380*/  ULEA UR9, UR19, UR12, 0x3 ;  /* 0x0000000c13097291 */ /* 0x000fe2000f8e183f */
[----:B------:R-:W-:-:S08]  /*3390*/  SHF.L.U32 R229, R227, 0x1f, RZ ;  /* 0x0000001fe3e57819 */ /* 0x000fd000000006ff */
[----:B------:R0:W1:Y:S01]  /*33a0*/  SYNCS.PHASECHK.TRANS64.TRYWAIT P0, [UR9], R229 ;  /* 0x000000e5ff0075a7 */ /* 0x0000620008000149 */
[----:B------:R-:W-:Y:S05]  /*33b0*/  @!P1 BRA `(.L_x_25) ;  /* 0x0000000000049947 */ /* 0x000fea0003800000 */
[----:B------:R-:W-:Y:S01]  /*33c0*/  BPT.TRAP 0x1 ;  /* 0x000000040000795c */ /* 0x000fe20000300000 */
.L_x_25:
[----:B-1----:R-:W-:Y:S05]  /*33d0*/  @P0 BRA `(.L_x_26) ;  /* 0x0000000000080947 */ /* 0x002fea0003800000 */
[----:B------:R-:W1:Y:S02]  /*33e0*/  SYNCS.PHASECHK.TRANS64.TRYWAIT P0, [UR9], R229 ;  /* 0x000000e5ff0075a7 */ /* 0x000e640008000149 */
[----:B-1----:R-:W-:Y:S05]  /*33f0*/  @!P0 BRA `(.L_x_27) ;  /* 0x000000d400b48947 */ /* 0x002fea0003800000 */
.L_x_26:
[----:B------:R-:W-:Y:S01]  /*3400*/  UIADD3 UR9, UR12, 0x280, URZ ;  /* 0x000002800c097890 */ /* 0x000fe2000fffe03f */
[----:B------:R-:W-:Y:S01]  /*3410*/  WARPGROUP.ARRIVE ;  /* 0x00000000000079c5 */ /* 0x000fe20000000000 */
[----:B------:R-:W-:Y:S02]  /*3420*/  UIADD3 UR10, UR12, 0xb280, URZ ;  /* 0x0000b2800c0a7890 */ /* 0x000fe4000fffe03f */
[----:B------:R-:W-:Y:S02]  /*3430*/  UISETP.NE.AND UP0, UPT, UR7, URZ, UPT ;  /* 0x0000003f0700728c */ /* 0x000fe4000bf05270 */
[----:B------:R-:W-:Y:S02]  /*3440*/  USHF.R.U32.HI UR9, URZ, 0x4, UR9 ;  /* 0x000000043f097899 */ /* 0x000fe40008011609 */
[----:B------:R-:W-:Y:S02]  /*3450*/  USHF.R.U32.HI UR10, URZ, 0x4, UR10 ;  /* 0x000000043f0a7899 */ /* 0x000fe4000801160a */
[----:B------:R-:W-:-:S02]  /*3460*/  USEL UR8, UR8, URZ, !UP0 ;  /* 0x0000003f08087287 */ /* 0x000fc4000c000000 */
[----:B------:R-:W-:Y:S02]  /*3470*/  ULOP3.LUT UR9, UR9, 0x3fff, URZ, 0xc0, !UPT ;  /* 0x00003fff09097892 */ /* 0x000fe4000f8ec03f */
[----:B------:R-:W-:Y:S02]  /*3480*/  ULOP3.LUT UR10, UR10, 0x3fff, URZ, 0xc0, !UPT ;  /* 0x00003fff0a0a7892 */ /* 0x000fe4000f8ec03f */
[----:B------:R-:W-:Y:S02]  /*3490*/  UISETP.NE.U32.AND UP0, UPT, UR8, URZ, UPT ;  /* 0x0000003f0800728c */ /* 0x000fe4000bf05070 */
[----:B------:R-:W-:Y:S02]  /*34a0*/  ULOP3.LUT UR8, UR9, 0x10000, URZ, 0xfc, !UPT ;  /* 0x0001000009087892 */ /* 0x000fe4000f8efc3f */
[----:B------:R-:W-:Y:S02]  /*34b0*/  ULOP3.LUT UR10, UR10, 0x10000, URZ, 0xfc, !UPT ;  /* 0x000100000a0a7892 */ /* 0x000fe4000f8efc3f */
[----:B------:R-:W-:-:S02]  /*34c0*/  ULEA UR8, UR19, UR8, 0x7 ;  /* 0x0000000813087291 */ /* 0x000fc4000f8e383f */
[----:B------:R-:W-:Y:S01]  /*34d0*/  ULEA UR10, UR19, UR10, 0x9 ;  /* 0x0000000a130a7291 */ /* 0x000fe2000f8e483f */
[----:B------:R-:W-:Y:S01]  /*34e0*/  UMOV UR9, 0xc0000010 ;  /* 0xc000001000097882 */ /* 0x000fe20000000000 */
[----:B------:R-:W-:Y:S01]  /*34f0*/  UMOV UR11, 0xc0000010 ;  /* 0xc0000010000b7882 */ /* 0x000fe20000000000 */
[----:B------:R-:W-:-:S06]  /*3500*/  UIADD3 UR6, UR6, 0x1, URZ ;  /* 0x0000000106067890 */ /* 0x000fcc000fffe03f */
[----:B------:R-:W-:Y:S01]  /*3510*/  QGMMA.64x256x32.F32.E4M3.E5M2 R24, gdesc[UR8], R24, UP0, gsb0 ;  /* 0x03e00000081879f3 */ /* 0x000fe2000b802818 */
[----:B------:R-:W-:-:S04]  /*3520*/  UISETP.NE.AND UP0, UPT, UR6, UR32, UPT ;  /* 0x000000200600728c */ /* 0x000fc8000bf05270 */
[----:B------:R-:W-:-:S06]  /*3530*/  USEL UR7, URZ, 0x1, UP0 ;  /* 0x000000013f077887 */ /* 0x000fcc0008000000 */
[----:B------:R-:W-:Y:S01]  /*3540*/  ISETP.NE.AND P0, PT, RZ, UR7, PT ;  /* 0x00000007ff007c0c */ /* 0x000fe2000bf05270 */
[----:B------:R-:W-:-:S12]  /*3550*/  WARPGROUP.DEPBAR.LE gsb0, 0x1 ;  /* 0x00008000000079c5 */ /* 0x000fd80000010100 */
[----:B------:R-:W-:Y:S05]  /*3560*/  @!P0 BRA `(.L_x_28) ;  /* 0x0000000c00808947 */ /* 0x000fea0003800000 */
[----:B------:R-:W-:Y:S02]  /*3570*/  WARPGROUP.DEPBAR.LE gsb0, 0x0 ;  /* 0x00008000000079c5 */ /* 0x000fe40000010000 */
[----:B------:R-:W-:-:S01]  /*3580*/  FADD R226, R24, R226 ;  /* 0x000000e218e27221 */ /* 0x000fc20000000000 */
[----:B------:R-:W-:Y:S01]  /*3590*/  FADD R225, R25, R225 ;  /* 0x000000e119e17221 */ /* 0x000fe20000000000 */
[----:B------:R1:W-:Y:S01]  /*35a0*/  STL [R1+0x9c], R227 ;  /* 0x00009ce301007387 */ /* 0x0003e20000100800 */
[----:B------:R-:W-:-:S01]  /*35b0*/  FADD R224, R26, R224 ;  /* 0x000000e01ae07221 */ /* 0x000fc20000000000 */
[----:B------:R-:W-:Y:S01]  /*35c0*/  FADD R223, R27, R223 ;  /* 0x000000df1bdf7221 */ /* 0x000fe20000000000 */
[----:B------:R-:W-:-:S01]  /*35d0*/  FADD R222, R28, R222 ;  /* 0x000000de1cde7221 */ /* 0x000fc20000000000 */
[----:B------:R-:W-:Y:S01]  /*35e0*/  FADD R221, R29, R221 ;  /* 0x000000dd1ddd7221 */ /* 0x000fe20000000000 */
[----:B-1----:R-:W3:Y:S04]  /*35f0*/  LDL.LU R227, [R1+0x30] ;  /* 0x0000300001e37983 */ /* 0x002ee80000300800 */
[----:B------:R1:W-:Y:S01]  /*3600*/  STL [R1+0xa0], R226 ;  /* 0x0000a0e201007387 */ /* 0x0003e20000100800 */
[----:B------:R-:W-:-:S01]  /*3610*/  FADD R220, R30, R220 ;  /* 0x000000dc1edc7221 */ /* 0x000fc20000000000 */
[----:B------:R-:W-:-:S02]  /*3620*/  FADD R219, R31, R219 ;  /* 0x000000db1fdb7221 */ /* 0x000fc40000000000 */
[----:B-1----:R-:W4:Y:S04]  /*3630*/  LDL.LU R226, [R1+0x2c] ;  /* 0x00002c0001e27983 */ /* 0x002f280000300800 */
[----:B------:R1:W-:Y:S01]  /*3640*/  STL [R1+0xa4], R225 ;  /* 0x0000a4e101007387 */ /* 0x0003e20000100800 */
[----:B------:R-:W-:-:S03]  /*3650*/  FADD R218, R32, R218 ;  /* 0x000000da20da7221 */ /* 0x000fc60000000000 */
[----:B-1----:R-:W2:Y:S04]  /*3660*/  LDL.LU R225, [R1+0x28] ;  /* 0x0000280001e17983 */ /* 0x002ea80000300800 */
        /* <DEDUP_REMOVED lines=9> */
[----:B------:R1:W-:Y:S04]  /*3700*/  STL [R1+0xb4], R221 ;  /* 0x0000b4dd01007387 */ /* 0x0003e80000100800 */
        /* <DEDUP_REMOVED lines=12> */
[----:B-1----:R-:W2:Y:S01]  /*37d0*/  LDL.LU R215, [R1] ;  /* 0x0000000001d77983 */ /* 0x002ea20000300800 */
[----:B------:R-:W-:-:S01]  /*37e0*/  FADD R214, R36, R214 ;  /* 0x000000d624d67221 */ /* 0x000fc20000000000 */
[----:B------:R-:W-:Y:S01]  /*37f0*/  FADD R213, R37, R213 ;  /* 0x000000d525d57221 */ /* 0x000fe20000000000 */
[----:B------:R-:W-:-:S01]  /*3800*/  FADD R212, R38, R212 ;  /* 0x000000d426d47221 */ /* 0x000fc20000000000 */
[----:B------:R-:W-:Y:S01]  /*3810*/  FADD R211, R39, R211 ;  /* 0x000000d327d37221 */ /* 0x000fe20000000000 */
[----:B------:R-:W-:-:S01]  /*3820*/  FADD R210, R40, R210 ;  /* 0x000000d228d27221 */ /* 0x000fc20000000000 */
[----:B------:R-:W-:Y:S01]  /*3830*/  STL [R1+0xd0], R214 ;  /* 0x0000d0d601007387 */ /* 0x000fe20000100800 */
        /* <DEDUP_REMOVED lines=11> */
[----:B------:R1:W-:Y:S01]  /*38f0*/  STL [R1+0xdc], R211 ;  /* 0x0000dcd301007387 */ /* 0x0003e20000100800 */
[----:B------:R-:W-:-:S01]  /*3900*/  FADD R200, R50, R200 ;  /* 0x000000c832c87221 */ /* 0x000fc20000000000 */
[----:B------:R-:W-:Y:S01]  /*3910*/  FADD R199, R51, R199 ;  /* 0x000000c733c77221 */ /* 0x000fe20000000000 */
        /* <DEDUP_REMOVED lines=69> */
[----:B-----5:R-:W-:Y:S01]  /*3d70*/  FADD R0, R121, R0 ;  /* 0x0000000079007221 */ /* 0x020fe20000000000 */
[----:B---3--:R-:W-:-:S01]  /*3d80*/  FADD R227, R134, R227 ;  /* 0x000000e386e37221 */ /* 0x008fc20000000000 */
[----:B----4-:R-:W-:Y:S01]  /*3d90*/  FADD R226, R133, R226 ;  /* 0x000000e285e27221 */ /* 0x010fe20000000000 */
[----:B--2---:R-:W-:-:S01]  /*3da0*/  FADD R225, R132, R225 ;  /* 0x000000e184e17221 */ /* 0x004fc20000000000 */
        /* <DEDUP_REMOVED lines=9> */
[----:B------:R-:W-:-:S05]  /*3e40*/  FADD R215, R122, R215 ;  /* 0x000000d77ad77221 */ /* 0x000fca0000000000 */
[----:B------:R2:W-:Y:S04]  /*3e50*/  STL [R1], R215 ;  /* 0x000000d701007387 */ /* 0x0005e80000100800 */
[----:B------:R3:W-:Y:S04]  /*3e60*/  STL [R1+0x4], R216 ;  /* 0x000004d801007387 */ /* 0x0007e80000100800 */
        /* <DEDUP_REMOVED lines=8> */
[----:B-1----:R-:W4:Y:S04]  /*3ef0*/  LDL.LU R211, [R1+0x34] ;  /* 0x0000340001d37983 */ /* 0x002f280000300800 */
[----:B------:R1:W-:Y:S04]  /*3f00*/  STL [R1+0x28], R225 ;  /* 0x000028e101007387 */ /* 0x0003e80000100800 */
[----:B------:R-:W4:Y:S04]  /*3f10*/  LDL.LU R212, [R1+0x38] ;  /* 0x0000380001d47983 */ /* 0x000f280000300800 */
[----:B------:R1:W-:Y:S04]  /*3f20*/  STL [R1+0x2c], R226 ;  /* 0x00002ce201007387 */ /* 0x0003e80000100800 */
[----:B------:R-:W4:Y:S04]  /*3f30*/  LDL.LU R213, [R1+0x3c] ;  /* 0x00003c0001d57983 */ /* 0x000f280000300800 */
[----:B------:R1:W-:Y:S04]  /*3f40*/  STL [R1+0x30], R227 ;  /* 0x000030e301007387 */ /* 0x0003e80000100800 */
[----:B------:R-:W4:Y:S04]  /*3f50*/  LDL.LU R214, [R1+0x40] ;  /* 0x0000400001d67983 */ /* 0x000f280000300800 */
[----:B--2---:R-:W2:Y:S04]  /*3f60*/  LDL.LU R215, [R1+0x44] ;  /* 0x0000440001d77983 */ /* 0x004ea80000300800 */
[----:B---3--:R-:W3:Y:S04]  /*3f70*/  LDL.LU R216, [R1+0x48] ;  /* 0x0000480001d87983 */ /* 0x008ee80000300800 */
[----:B----4-:R-:W4:Y:S04]  /*3f80*/  LDL.LU R217, [R1+0x4c] ;  /* 0x00004c0001d97983 */ /* 0x010f280000300800 */
[----:B0-----:R-:W4:Y:S04]  /*3f90*/  LDL.LU R218, [R1+0x50] ;  /* 0x0000500001da7983 */ /* 0x001f280000300800 */
[----:B------:R-:W4:Y:S04]  /*3fa0*/  LDL.LU R219, [R1+0x54] ;  /* 0x0000540001db7983 */ /* 0x000f280000300800 */
[----:B------:R-:W4:Y:S04]  /*3fb0*/  LDL.LU R220, [R1+0x58] ;  /* 0x0000580001dc7983 */ /* 0x000f280000300800 */
[----:B------:R-:W4:Y:S04]  /*3fc0*/  LDL.LU R221, [R1+0x5c] ;  /* 0x00005c0001dd7983 */ /* 0x000f280000300800 */
[----:B------:R-:W4:Y:S04]  /*3fd0*/  LDL.LU R222, [R1+0x60] ;  /* 0x0000600001de7983 */ /* 0x000f280000300800 */
[----:B------:R-:W4:Y:S04]  /*3fe0*/  LDL.LU R223, [R1+0x64] ;  /* 0x0000640001df7983 */ /* 0x000f280000300800 */
[----:B------:R-:W4:Y:S04]  /*3ff0*/  LDL.LU R224, [R1+0x68] ;  /* 0x0000680001e07983 */ /* 0x000f280000300800 */
[----:B-1----:R-:W4:Y:S04]  /*4000*/  LDL.LU R225, [R1+0x6c] ;  /* 0x00006c0001e17983 */ /* 0x002f280000300800 */
[----:B------:R-:W4:Y:S04]  /*4010*/  LDL.LU R226, [R1+0x70] ;  /* 0x0000700001e27983 */ /* 0x000f280000300800 */
[----:B------:R-:W4:Y:S01]  /*4020*/  LDL.LU R227, [R1+0x74] ;  /* 0x0000740001e37983 */ /* 0x000f220000300800 */
[----:B------:R-:W-:-:S05]  /*4030*/  FADD R211, R135, R211 ;  /* 0x000000d387d37221 */ /* 0x000fca0000000000 */
[----:B------:R0:W-:Y:S01]  /*4040*/  STL [R1+0x34], R211 ;  /* 0x000034d301007387 */ /* 0x0001e20000100800 */
[----:B------:R-:W-:-:S03]  /*4050*/  FADD R212, R136, R212 ;  /* 0x000000d488d47221 */ /* 0x000fc60000000000 */
[----:B0-----:R1:W5:Y:S01]  /*4060*/  LDL.LU R211, [R1+0xdc] ;  /* 0x0000dc0001d37983 */ /* 0x0013620000300800 */
[----:B------:R-:W-:-:S03]  /*4070*/  FADD R213, R137, R213 ;  /* 0x000000d589d57221 */ /* 0x000fc60000000000 */
[----:B------:R0:W-:Y:S01]  /*4080*/  STL [R1+0x38], R212 ;  /* 0x000038d401007387 */ /* 0x0001e20000100800 */
[----:B------:R-:W-:-:S01]  /*4090*/  FADD R214, R138, R214 ;  /* 0x000000d68ad67221 */ /* 0x000fc20000000000 */
[----:B--2---:R-:W-:Y:S02]  /*40a0*/  FADD R215, R139, R215 ;  /* 0x000000d78bd77221 */ /* 0x004fe40000000000 */
[----:B0-----:R1:W5:Y:S01]  /*40b0*/  LDL.LU R212, [R1+0xd8] ;  /* 0x0000d80001d47983 */ /* 0x0013620000300800 */
[----:B---3--:R-:W-:-:S03]  /*40c0*/  FADD R216, R140, R216 ;  /* 0x000000d88cd87221 */ /* 0x008fc60000000000 */
[----:B------:R0:W-:Y:S01]  /*40d0*/  STL [R1+0x3c], R213 ;  /* 0x00003cd501007387 */ /* 0x0001e20000100800 */
[----:B----4-:R-:W-:-:S03]  /*40e0*/  FADD R217, R141, R217 ;  /* 0x000000d98dd97221 */ /* 0x010fc60000000000 */
[----:B0-----:R1:W5:Y:S01]  /*40f0*/  LDL.LU R213, [R1+0xd4] ;  /* 0x0000d40001d57983 */ /* 0x0013620000300800 */
[----:B------:R-:W-:-:S03]  /*4100*/  FADD R218, R142, R218 ;  /* 0x000000da8eda7221 */ /* 0x000fc60000000000 */
[----:B------:R0:W-:Y:S01]  /*4110*/  STL [R1+0x40], R214 ;  /* 0x000040d601007387 */ /* 0x0001e20000100800 */
[----:B------:R-:W-:-:S01]  /*4120*/  FADD R219, R143, R219 ;  /* 0x000000db8fdb7221 */ /* 0x000fc20000000000 */
[----:B------:R-:W-:Y:S02]  /*4130*/  FADD R220, R144, R220 ;  /* 0x000000dc90dc7221 */ /* 0x000fe40000000000 */
[----:B0-----:R1:W5:Y:S04]  /*4140*/  LDL.LU R214, [R1+0xd0] ;  /* 0x0000d00001d67983 */ /* 0x0013680000300800 */
[----:B------:R0:W-:Y:S01]  /*4150*/  STL [R1+0x44], R215 ;  /* 0x000044d701007387 */ /* 0x0001e20000100800 */
[----:B------:R-:W-:-:S01]  /*4160*/  FADD R221, R145, R221 ;  /* 0x000000dd91dd7221 */ /* 0x000fc20000000000 */
[----:B------:R-:W-:-:S02]  /*4170*/  FADD R222, R146, R222 ;  /* 0x000000de92de7221 */ /* 0x000fc40000000000 */
[----:B0-----:R1:W5:Y:S04]  /*4180*/  LDL.LU R215, [R1+0xcc] ;  /* 0x0000cc0001d77983 */ /* 0x0013680000300800 */
[----:B------:R0:W-:Y:S01]  /*4190*/  STL [R1+0x48], R216 ;  /* 0x000048d801007387 */ /* 0x0001e20000100800 */
[----:B------:R-:W-:-:S03]  /*41a0*/  FADD R223, R147, R223 ;  /* 0x000000df93df7221 */ /* 0x000fc60000000000 */
        /* <DEDUP_REMOVED lines=13> */
[----:B------:R0:W-:Y:S04]  /*4280*/  STL [R1+0x5c], R221 ;  /* 0x00005cdd01007387 */ /* 0x0001e80000100800 */
        /* <DEDUP_REMOVED lines=12> */
[----:B0-----:R1:W5:Y:S01]  /*4350*/  LDL.LU R227, [R1+0x9c] ;  /* 0x00009c0001e37983 */ /* 0x0013620000300800 */
[----:B------:R-:W-:-:S05]  /*4360*/  UMOV UR6, URZ ;  /* 0x0000003f00067c82 */ /* 0x000fca0008000000 */
.L_x_28:
[----:B------:R-:W-:Y:S05]  /*4370*/  @!P1 BRA `(.L_x_29) ;  /* 0x0000000000049947 */ /* 0x000fea0003800000 */
[----:B------:R-:W-:Y:S01]  /*4380*/  BPT.TRAP 0x1 ;  /* 0x000000040000795c */ /* 0x000fe20000300000 */
.L_x_29:
[----:B------:R-:W-:Y:S02]  /*4390*/  UISETP.GT.U32.AND UP0, UPT, UR13, 0x1, UPT ;  /* 0x000000010d00788c */ /* 0x000fe4000bf04070 */
[----:B------:R-:W-:-:S04]  /*43a0*/  ULEA UR8, UR24, UR12, 0x3 ;  /* 0x0000000c18087291 */ /* 0x000fc8000f8e183f */
[----:B------:R-:W-:Y:S01]  /*43b0*/  UIADD3 UR8, UR8, 0xb0, URZ ;  /* 0x000000b008087890 */ /* 0x000fe2000fffe03f */
[----:B------:R-:W-:-:S03]  /*43c0*/  PLOP3.LUT P0, PT, PT, PT, UP0, 0x80, 0x0 ;  /* 0x000000000000781c */ /* 0x000fc60003f0f008 */
[----:B------:R-:W-:-:S09]  /*43d0*/  UPRMT UR8, URZ, 0x654, UR8 ;  /* 0x000006543f087896 */ /* 0x000fd20008000008 */
[----:B------:R-:W-:Y:S01]  /*43e0*/  SYNCS.ARRIVE.TRANS64.RED.A1T0 RZ, [UR8], RZ ;  /* 0x000000ffffff79a7 */ /* 0x000fe20008100408 */
[----:B------:R-:W-:Y:S05]  /*43f0*/  @P0 BRA `(.L_x_30) ;  /* 0x0000000000040947 */ /* 0x000fea0003800000 */
[----:B------:R-:W-:Y:S01]  /*4400*/  BPT.TRAP 0x1 ;  /* 0x000000040000795c */ /* 0x000fe20000300000 */
.L_x_30:
[----:B------:R-:W-:Y:S01]  /*4410*/  UIADD3 UR19, UR19, 0x1, URZ ;  /* 0x0000000113137890 */ /* 0x000fe2000fffe03f */
[C---:B------:R-:W-:Y:S01]  /*4420*/  ISETP.GT.AND P0, PT, R228.reuse, 0x1, PT ;  /* 0x00000001e400780c */ /* 0x040fe20003f04270 */
[----:B------:R-:W-:Y:S01]  /*4430*/  UIADD3 UR24, UR24, 0x1, URZ ;  /* 0x0000000118187890 */ /* 0x000fe2000fffe03f */
[----:B------:R-:W-:Y:S01]  /*4440*/  VIADD R228, R228, 0xffffffff ;  /* 0xffffffffe4e47836 */ /* 0x000fe20000000000 */
[----:B------:R-:W-:Y:S02]  /*4450*/  UISETP.NE.AND UP0, UPT, UR19, 0x16, UPT ;  /* 0x000000161300788c */ /* 0x000fe4000bf05270 */
[----:B------:R-:W-:Y:S02]  /*4460*/  UISETP.NE.AND UP1, UPT, UR24, 0x16, UPT ;  /* 0x000000161800788c */ /* 0x000fe4000bf25270 */
[----:B------:R-:W-:Y:S02]  /*4470*/  USEL UR8, URZ, 0x1, UP0 ;  /* 0x000000013f087887 */ /* 0x000fe40008000000 */
[----:B------:R-:W-:-:S02]  /*4480*/  USEL UR19, UR19, URZ, UP0 ;  /* 0x0000003f13137287 */ /* 0x000fc40008000000 */
[----:B------:R-:W-:Y:S02]  /*4490*/  USEL UR24, UR24, URZ, UP1 ;  /* 0x0000003f18187287 */ /* 0x000fe40008800000 */
[----:B-----5:R-:W-:Y:S01]  /*44a0*/  LOP3.LUT R227, R227, UR8, RZ, 0x3c, !PT ;  /* 0x00000008e3e37c12 */ /* 0x020fe2000f8e3cff */
[----:B------:R-:W-:Y:S01]  /*44b0*/  UMOV UR8, 0x1 ;  /* 0x0000000100087882 */ /* 0x000fe20000000000 */
[----:B------:R-:W-:Y:S08]  /*44c0*/  @P0 BRA `(.L_x_31) ;  /* 0xffffffec009c0947 */ /* 0x000ff0000383ffff */
.L_x_23:
[----:B------:R-:W-:-:S04]  /*44d0*/  UISETP.NE.AND UP0, UPT, UR6, URZ, UPT ;  /* 0x0000003f0600728c */ /* 0x000fc8000bf05270 */
[----:B------:R-:W-:-:S06]  /*44e0*/  USEL UR6, URZ, 0x1, !UP0 ;  /* 0x000000013f067887 */ /* 0x000fcc000c000000 */
[----:B------:R-:W-:-:S13]  /*44f0*/  ISETP.NE.AND P0, PT, RZ, UR6, PT ;  /* 0x00000006ff007c0c */ /* 0x000fda000bf05270 */
[----:B------:R-:W-:Y:S05]  /*4500*/  @!P0 BRA `(.L_x_32) ;  /* 0x0000000c00dc8947 */ /* 0x000fea0003800000 */
[----:B------:R-:W3:Y:S04]  /*4510*/  LDL.LU R227, [R1+0x74] ;  /* 0x0000740001e37983 */ /* 0x000ee80000300800 */
[----:B---3--:R3:W-:Y:S04]  /*4520*/  STL [R1+0x9c], R227 ;  /* 0x00009ce301007387 */ /* 0x0087e80000100800 */
[----:B---3--:R-:W3:Y:S04]  /*4530*/  LDL.LU R227, [R1+0x70] ;  /* 0x0000700001e37983 */ /* 0x008ee80000300800 */
        /* <DEDUP_REMOVED lines=55> */
[----:B---3--:R-:W3:Y:S01]  /*48b0*/  LDL.LU R227, [R1] ;  /* 0x0000000001e37983 */ /* 0x008ee20000300800 */
[----:B------:R-:W-:-:S02]  /*48c0*/  WARPGROUP.DEPBAR.LE gsb0, 0x0 ;  /* 0x00008000000079c5 */ /* 0x000fc40000010000 */
[----:B------:R-:W-:Y:S01]  /*48d0*/  FADD R226, R24, R226 ;  /* 0x000000e218e27221 */ /* 0x000fe20000000000 */
        /* <DEDUP_REMOVED lines=97> */
[----:B---3--:R-:W-:-:S05]  /*4ef0*/  FADD R227, R122, R227 ;  /* 0x000000e37ae37221 */ /* 0x008fca0000000000 */
[----:B------:R3:W-:Y:S04]  /*4f00*/  STL [R1], R227 ;  /* 0x000000e301007387 */ /* 0x0007e80000100800 */
[----:B---3--:R-:W3:Y:S02]  /*4f10*/  LDL.LU R227, [R1+0x10c] ;  /* 0x00010c0001e37983 */ /* 0x008ee40000300800 */
[----:B---3--:R-:W-:-:S05]  /*4f20*/  FADD R227, R123, R227 ;  /* 0x000000e37be37221 */ /* 0x008fca0000000000 */
[----:B------:R3:W-:Y:S04]  /*4f30*/  STL [R1+0x4], R227 ;  /* 0x000004e301007387 */ /* 0x0007e80000100800 */
        /* <DEDUP_REMOVED lines=83> */
[----:B------:R3:W-:Y:S02]  /*5470*/  STL [R1+0x74], R227 ;  /* 0x000074e301007387 */ /* 0x0007e40000100800 */
.L_x_32:
[----:B---3--:R-:W-:-:S04]  /*5480*/  IMAD.U32 R227, RZ, RZ, UR31 ;  /* 0x0000001fffe37e24 */ /* 0x008fc8000f8e00ff */
[----:B------:R3:W-:Y:S01]  /*5490*/  SYNCS.ARRIVE.TRANS64.A1T0 RZ, [R227+UR29], RZ ;  /* 0x000000ffe3ff79a7 */ /* 0x0007e2000810001d */
[----:B------:R-:W-:Y:S02]  /*54a0*/  WARPGROUP.DEPBAR.LE gsb0, 0x0 ;  /* 0x00008000000079c5 */ /* 0x000fe40000010000 */
[----:B------:R-:W4:Y:S02]  /*54b0*/  LDC R24, c[0x0][0x28c] ;  /* 0x0000a300ff187b82 */ /* 0x000f240000000800 */
[----:B----4-:R-:W-:-:S13]  /*54c0*/  ISETP.GE.AND P0, PT, R24, 0x1, PT ;  /* 0x000000011800780c */ /* 0x010fda0003f06270 */
[----:B---3--:R-:W-:Y:S05]  /*54d0*/  @!P0 BRA `(.L_x_33) ;  /* 0x0000000000408947 */ /* 0x008fea0003800000 */
[----:B------:R-:W-:-:S06]  /*54e0*/  UISETP.NE.AND UP0, UPT, UR27, 0x3, UPT ;  /* 0x000000031b00788c */ /* 0x000fcc000bf05270 */
[----:B------:R-:W-:-:S13]  /*54f0*/  PLOP3.LUT P0, PT, PT, PT, UP0, 0x80, 0x0 ;  /* 0x000000000000781c */ /* 0x000fda0003f0f008 */
[----:B------:R-:W-:Y:S05]  /*5500*/  @!P0 BRA `(.L_x_34) ;  /* 0x0000000000048947 */ /* 0x000fea0003800000 */
[----:B------:R-:W-:Y:S01]  /*5510*/  BPT.TRAP 0x1 ;  /* 0x000000040000795c */ /* 0x000fe20000300000 */
.L_x_34:
[----:B------:R-:W-:Y:S02]  /*5520*/  UIADD3 UR8, UR16, UR5, URZ ;  /* 0x0000000510087290 */ /* 0x000fe4000fffe03f */
[----:B------:R-:W-:Y:S02]  /*5530*/  UISETP.GT.U32.AND UP0, UPT, UR13, 0x1, UPT ;  /* 0x000000010d00788c */ /* 0x000fe4000bf04070 */
[----:B------:R-:W-:-:S04]  /*5540*/  UIMAD.WIDE.U32 UR6, UR8, -0x45d1745d, URZ ;  /* 0xba2e8ba3080678a5 */ /* 0x000fc8000f8e003f */
[----:B------:R-:W-:Y:S01]  /*5550*/  USHF.R.U32.HI UR6, URZ, 0x4, UR7 ;  /* 0x000000043f067899 */ /* 0x000fe20008011607 */
[----:B------:R-:W-:-:S03]  /*5560*/  PLOP3.LUT P0, PT, PT, PT, UP0, 0x80, 0x0 ;  /* 0x000000000000781c */ /* 0x000fc60003f0f008 */
[----:B------:R-:W-:-:S04]  /*5570*/  UIMAD UR8, UR6, -0x16, UR8 ;  /* 0xffffffea060878a4 */ /* 0x000fc8000f8e0208 */
[----:B------:R-:W-:-:S04]  /*5580*/  ULEA UR8, UR8, UR12, 0x3 ;  /* 0x0000000c08087291 */ /* 0x000fc8000f8e183f */
[----:B------:R-:W-:-:S04]  /*5590*/  UIADD3 UR8, UR8, 0xb0, URZ ;  /* 0x000000b008087890 */ /* 0x000fc8000fffe03f */
[----:B------:R-:W-:-:S09]  /*55a0*/  UPRMT UR8, URZ, 0x654, UR8 ;  /* 0x000006543f087896 */ /* 0x000fd20008000008 */
[----:B------:R-:W-:Y:S01]  /*55b0*/  SYNCS.ARRIVE.TRANS64.RED.A1T0 RZ, [UR8], RZ ;  /* 0x000000ffffff79a7 */ /* 0x000fe20008100408 */
[----:B------:R-:W-:Y:S05]  /*55c0*/  @P0 BRA `(.L_x_33) ;  /* 0x0000000000040947 */ /* 0x000fea0003800000 */
[----:B------:R-:W-:Y:S01]  /*55d0*/  BPT.TRAP 0x1 ;  /* 0x000000040000795c */ /* 0x000fe20000300000 */
.L_x_33:
[----:B------:R-:W3:Y:S01]  /*55e0*/  S2R R25, SR_TID.X ;  /* 0x0000000000197919 */ /* 0x000ee20000002100 */
[----:B------:R-:W-:Y:S01]  /*55f0*/  IMAD.U32 R24, RZ, RZ, UR30 ;  /* 0x0000001eff187e24 */ /* 0x000fe2000f8e00ff */
[----:B------:R-:W-:Y:S01]  /*5600*/  UIADD3 UR5, UR28, UR5, URZ ;  /* 0x000000051c057290 */ /* 0x000fe2000fffe03f */
[----:B------:R-:W4:Y:S01]  /*5610*/  LDC R35, c[0x0][0x288] ;  /* 0x0000a200ff237b82 */ /* 0x000f220000000800 */
[----:B------:R-:W-:Y:S02]  /*5620*/  UISETP.GE.U32.AND UP1, UPT, UR28, 0x16, UPT ;  /* 0x000000161c00788c */ /* 0x000fe4000bf26070 */
[----:B------:R-:W-:Y:S01]  /*5630*/  SHF.L.U32 R24, R24, 0x1f, RZ ;  /* 0x0000001f18187819 */ /* 0x000fe200000006ff */
[----:B------:R-:W-:Y:S02]  /*5640*/  UISETP.GT.U32.AND UP0, UPT, UR5, 0x15, UPT ;  /* 0x000000150500788c */ /* 0x000fe4000bf04070 */
[----:B------:R-:W-:Y:S01]  /*5650*/  UIMAD.WIDE.U32 UR6, UR5, -0x45d1745d, URZ ;  /* 0xba2e8ba3050678a5 */ /* 0x000fe2000f8e003f */
[----:B------:R-:W5:Y:S01]  /*5660*/  SYNCS.PHASECHK.TRANS64.TRYWAIT P0, [UR17+0x8], R24 ;  /* 0x00000818ff0075a7 */ /* 0x000f620008000151 */
[----:B------:R-:W-:-:S02]  /*5670*/  UISETP.LT.U32.AND UP0, UPT, UR28, 0x16, UP0 ;  /* 0x000000161c00788c */ /* 0x000fc40008701070 */
[----:B------:R-:W-:Y:S02]  /*5680*/  USHF.R.U32.HI UR6, URZ, 0x4, UR7 ;  /* 0x000000043f067899 */ /* 0x000fe40008011607 */
[----:B------:R-:W-:Y:S02]  /*5690*/  USEL UR8, URZ, 0x1, !UP0 ;  /* 0x000000013f087887 */ /* 0x000fe4000c000000 */
[----:B------:R-:W-:Y:S02]  /*56a0*/  UIMAD UR5, UR6, -0x16, UR5 ;  /* 0xffffffea060578a4 */ /* 0x000fe4000f8e0205 */
[----:B------:R-:W-:-:S04]  /*56b0*/  ULOP3.LUT UR4, UR4, UR8, URZ, 0x3c, !UPT ;  /* 0x0000000804047292 */ /* 0x000fc8000f8e3c3f */
[----:B------:R-:W-:Y:S01]  /*56c0*/  @UP1 ULOP3.LUT UR4, UR4, 0x1, UR6, 0x78, !UPT ;  /* 0x0000000104041892 */ /* 0x000fe2000f8e7806 */
[----:B---3--:R-:W-:-:S04]  /*56d0*/  SHF.R.S32.HI R26, RZ, 0x1f, R25 ;  /* 0x0000001fff1a7819 */ /* 0x008fc80000011419 */
[----:B------:R-:W-:-:S04]  /*56e0*/  LEA.HI R26, R26, R25, RZ, 0x7 ;  /* 0x000000191a1a7211 */ /* 0x000fc800078f38ff */
[----:B------:R-:W-:-:S05]  /*56f0*/  LOP3.LUT R26, R26, 0xffffff80, RZ, 0xc0, !PT ;  /* 0xffffff801a1a7812 */ /* 0x000fca00078ec0ff */
[----:B------:R-:W-:-:S05]  /*5700*/  IMAD.IADD R26, R25, 0x1, -R26 ;  /* 0x00000001191a7824 */ /* 0x000fca00078e0a1a */
[----:B------:R-:W-:-:S04]  /*5710*/  SHF.R.S32.HI R25, RZ, 0x1f, R26 ;  /* 0x0000001fff197819 */ /* 0x000fc8000001141a */
[----:B------:R-:W-:-:S04]  /*5720*/  LEA.HI R25, R25, R26, RZ, 0x2 ;  /* 0x0000001a19197211 */ /* 0x000fc800078f10ff */
[----:B------:R-:W-:-:S05]  /*5730*/  LOP3.LUT R25, R25, 0xfffffffc, RZ, 0xc0, !PT ;  /* 0xfffffffc19197812 */ /* 0x000fca00078ec0ff */
[----:B------:R-:W-:-:S04]  /*5740*/  IMAD.IADD R40, R26, 0x1, -R25 ;  /* 0x000000011a287824 */ /* 0x000fc800078e0a19 */
[----:B------:R-:W-:Y:S01]  /*5750*/  IMAD.SHL.U32 R32, R40, 0x2, RZ ;  /* 0x0000000228207824 */ /* 0x000fe200078e00ff */
[----:B----45:R-:W-:Y:S06]  /*5760*/  @!P0 BRA `(.L_x_35) ;  /* 0x000000b000f88947 */ /* 0x030fec0003800000 */
.L_x_339:
[----:B------:R4:W-:Y:S01]  /*5770*/  STL [R1+0xa0], R2 ;  /* 0x0000a00201007387 */ /* 0x0009e20000100800 */
[----:B------:R-:W-:Y:S01]  /*5780*/  ULDC UR8, c[0x0][0x284] ;  /* 0x0000a10000087ab9 */ /* 0x000fe20000000800 */
[----:B------:R-:W-:Y:S01]  /*5790*/  SHF.R.S32.HI R33, RZ, 0x1f, R32 ;  /* 0x0000001fff217819 */ /* 0x000fe20000011420 */
[----:B------:R-:W-:Y:S01]  /*57a0*/  ULDC.64 UR6, c[0x0][0x5d0] ;  /* 0x0001740000067ab9 */ /* 0x000fe20000000a00 */
[----:B----4-:R-:W4:Y:S04]  /*57b0*/  LDL.LU R2, [R1+0x88] ;  /* 0x0000880001027983 */ /* 0x010f280000300800 */
[----:B------:R0:W-:Y:S04]  /*57c0*/  STL [R1+0x9c], R0 ;  /* 0x00009c0001007387 */ /* 0x0001e80000100800 */
[----:B------:R-:W2:Y:S04]  /*57d0*/  LDL R227, [R1+0x78] ;  /* 0x0000780001e37983 */ /* 0x000ea80000100800 */
[----:B0-----:R-:W3:Y:S01]  /*57e0*/  LDL R0, [R1+0x84] ;  /* 0x0000840001007983 */ /* 0x001ee20000100800 */
[----:B----4-:R-:W-:-:S03]  /*57f0*/  IMAD.SHL.U32 R37, R2, 0x100, RZ ;  /* 0x0000010002257824 */ /* 0x010fc600078e00ff */
[----:B------:R0:W5:Y:S01]  /*5800*/  LDL.LU R2, [R1+0xa0] ;  /* 0x0000a00001027983 */ /* 0x0001620000300800 */
[----:B---3--:R-:W-:-:S03]  /*5810*/  IMAD.SHL.U32 R34, R0, 0x40, RZ ;  /* 0x0000004000227824 */ /* 0x008fc600078e00ff */
[----:B------:R0:W5:Y:S02]  /*5820*/  LDL.LU R0, [R1+0x9c] ;  /* 0x00009c0001007983 */ /* 0x0001640000300800 */
[----:B------:R-:W-:Y:S02]  /*5830*/  ISETP.GE.AND P0, PT, R34, UR8, PT ;  /* 0x0000000822007c0c */ /* 0x000fe4000bf06270 */
[----:B--2---:R-:W-:Y:S02]  /*5840*/  SHF.R.S32.HI R38, RZ, 0x1f, R227 ;  /* 0x0000001fff267819 */ /* 0x004fe400000114e3 */
[----:B------:R-:W-:Y:S01]  /*5850*/  ISETP.GE.OR P0, PT, R37, R35, P0 ;  /* 0x000000232500720c */ /* 0x000fe20000706670 */
[----:B------:R-:W-:-:S04]  /*5860*/  IMAD.WIDE.U32 R24, R227, UR6, R32 ;  /* 0x00000006e3187c25 */ /* 0x000fc8000f8e0020 */
[----:B------:R-:W-:Y:S01]  /*5870*/  IMAD R26, R38, UR6, RZ ;  /* 0x00000006261a7c24 */ /* 0x000fe2000f8e02ff */
[----:B------:R-:W-:Y:S02]  /*5880*/  SHF.R.S32.HI R36, RZ, 0x1f, R37 ;  /* 0x0000001fff247819 */ /* 0x000fe40000011425 */
[----:B------:R-:W-:Y:S01]  /*5890*/  IADD3 R24, P1, R37, R24, RZ ;  /* 0x0000001825187210 */ /* 0x000fe20007f3e0ff */
[----:B------:R-:W-:-:S05]  /*58a0*/  IMAD R27, R227, UR7, R26 ;  /* 0x00000007e31b7c24 */ /* 0x000fca000f8e021a */
[----:B------:R-:W-:Y:S01]  /*58b0*/  IADD3.X R25, R36, R25, R27, P1, !PT ;  /* 0x0000001924197210 */ /* 0x000fe20000ffe41b */
[----:B0-----:R-:W-:Y:S06]  /*58c0*/  @P0 BRA `(.L_x_36) ;  /* 0x0000008c00cc0947 */ /* 0x001fec0003800000 */
[----:B------:R0:W-:Y:S01]  /*58d0*/  STL.64 [R1+0xa8], R4 ;  /* 0x0000a80401007387 */ /* 0x0001e20000100a00 */
[----:B------:R-:W2:Y:S01]  /*58e0*/  LDC.64 R28, c[0x0][0x5c8] ;  /* 0x00017200ff1c7b82 */ /* 0x000ea20000000a00 */
[----:B------:R-:W-:Y:S02]  /*58f0*/  ULDC.64 UR6, c[0x0][0x5c0] ;  /* 0x0001700000067ab9 */ /* 0x000fe40000000a00 */
[----:B0-----:R-:W3:Y:S04]  /*5900*/  LDL.64 R4, [R1+0x90] ;  /* 0x0000900001047983 */ /* 0x001ee80000100a00 */
[----:B-----5:R0:W-:Y:S04]  /*5910*/  STL [R1+0xa0], R2 ;  /* 0x0000a00201007387 */ /* 0x0201e80000100800 */
[----:B0-----:R-:W3:Y:S04]  /*5920*/  LDL.LU R2, [R1+0x84] ;  /* 0x0000840001027983 */ /* 0x001ee80000300800 */
[----:B------:R0:W-:Y:S04]  /*5930*/  STL [R1+0x9c], R0 ;  /* 0x00009c0001007387 */ /* 0x0001e80000100800 */
[----:B0-----:R-:W4:Y:S01]  /*5940*/  LDL R0, [R1+0x8c] ;  /* 0x00008c0001007983 */ /* 0x001f220000100800 */
[----:B---3--:R-:W-:-:S03]  /*5950*/  IMAD.WIDE R30, R2, 0x40, R4 ;  /* 0x00000040021e7825 */ /* 0x008fc600078e0204 */
[----:B------:R0:W5:Y:S04]  /*5960*/  LDL.LU.64 R4, [R1+0xa8] ;  /* 0x0000a80001047983 */ /* 0x0001680000300a00 */
[----:B------:R0:W5:Y:S01]  /*5970*/  LDL.LU R2, [R1+0xa0] ;  /* 0x0000a00001027983 */ /* 0x0001620000300800 */
[-C--:B--2---:R-:W-:Y:S02]  /*5980*/  IMAD R26, R31, R28.reuse, RZ ;  /* 0x0000001c1f1a7224 */ /* 0x084fe400078e02ff */
[----:B------:R-:W-:-:S04]  /*5990*/  IMAD.WIDE.U32 R24, R30, R28, R24 ;  /* 0x0000001c1e187225 */ /* 0x000fc800078e0018 */
[----:B------:R-:W-:Y:S01]  /*59a0*/  IMAD R27, R30, R29, R26 ;  /* 0x0000001d1e1b7224 */ /* 0x000fe200078e021a */
[----:B------:R-:W-:Y:S01]  /*59b0*/  LEA R26, P0, R28, R24, 0x3 ;  /* 0x000000181c1a7211 */ /* 0x000fe200078018ff */
[----:B----4-:R-:W-:Y:S01]  /*59c0*/  IMAD.IADD R39, R0, 0x1, -R34 ;  /* 0x0000000100277824 */ /* 0x010fe200078e0a22 */
[----:B------:R-:W-:Y:S01]  /*59d0*/  IADD3 R24, P1, R24, UR6, RZ ;  /* 0x0000000618187c10 */ /* 0x000fe2000ff3e0ff */
[----:B------:R0:W5:Y:S01]  /*59e0*/  LDL.LU R0, [R1+0x9c] ;  /* 0x00009c0001007983 */ /* 0x0001620000300800 */
[----:B------:R-:W-:Y:S01]  /*59f0*/  IMAD.IADD R27, R25, 0x1, R27 ;  /* 0x00000001191b7824 */ /* 0x000fe200078e021b */
[----:B------:R-:W-:-:S04]  /*5a00*/  IADD3 R26, P3, R26, UR6, RZ ;  /* 0x000000061a1a7c10 */ /* 0x000fc8000ff7e0ff */
[----:B------:R-:W-:Y:S01]  /*5a10*/  LEA.HI.X R29, R28, R27, R29, 0x3, P0 ;  /* 0x0000001b1c1d7211 */ /* 0x000fe200000f1c1d */
[----:B------:R-:W-:Y:S01]  /*5a20*/  IMAD R28, R40, -0x2, R35 ;  /* 0xfffffffe281c7824 */ /* 0x000fe200078e0223 */
[----:B------:R-:W-:Y:S01]  /*5a30*/  FSETP.NEU.AND P0, PT, RZ, UR26, PT ;  /* 0x0000001aff007c0b */ /* 0x000fe2000bf0d000 */
[----:B------:R-:W-:Y:S01]  /*5a40*/  BSSY B0, `(.L_x_36) ;  /* 0x00008db000007945 */ /* 0x000fe20003800000 */
[----:B------:R-:W-:Y:S02]  /*5a50*/  IADD3.X R25, R27, UR7, RZ, P1, !PT ;  /* 0x000000071b197c10 */ /* 0x000fe40008ffe4ff */
[----:B------:R-:W-:Y:S01]  /*5a60*/  IADD3.X R27, R29, UR7, RZ, P3, !PT ;  /* 0x000000071d1b7c10 */ /* 0x000fe20009ffe4ff */
[----:B------:R-:W-:-:S08]  /*5a70*/  IMAD.IADD R34, R28, 0x1, -R37 ;  /* 0x000000011c227824 */ /* 0x000fd000078e0a25 */
[----:B0-----:R-:W-:Y:S05]  /*5a80*/  @!P0 BRA `(.L_x_37) ;  /* 0x0000006800d88947 */ /* 0x001fea0003800000 */
[----:B------:R-:W-:Y:S01]  /*5a90*/  ULDC.64 UR6, c[0x0][0x5b8] ;  /* 0x00016e0000067ab9 */ /* 0x000fe20000000a00 */
[----:B------:R-:W-:Y:S01]  /*5aa0*/  ULDC.64 UR8, c[0x0][0x5a8] ;  /* 0x00016a0000087ab9 */ /* 0x000fe20000000a00 */
[----:B------:R-:W-:Y:S01]  /*5ab0*/  IMAD.WIDE.U32 R32, R227, UR6, R32 ;  /* 0x00000006e3207c25 */ /* 0x000fe2000f8e0020 */
[----:B------:R-:W-:Y:S03]  /*5ac0*/  BSSY B1, `(.L_x_38) ;  /* 0x0000010000017945 */ /* 0x000fe60003800000 */
[----:B------:R-:W-:Y:S01]  /*5ad0*/  IMAD R28, R38, UR6, RZ ;  /* 0x00000006261c7c24 */ /* 0x000fe2000f8e02ff */
[----:B------:R-:W-:-:S03]  /*5ae0*/  IADD3 R32, P0, R37, R32, RZ ;  /* 0x0000002025207210 */ /* 0x000fc60007f1e0ff */
[----:B------:R-:W-:Y:S01]  /*5af0*/  IMAD R29, R227, UR7, R28 ;  /* 0x00000007e31d7c24 */ /* 0x000fe2000f8e021c */
[----:B------:R-:W-:Y:S02]  /*5b00*/  ULDC.64 UR6, c[0x0][0x5b0] ;  /* 0x00016c0000067ab9 */ /* 0x000fe40000000a00 */
[----:B------:R-:W-:Y:S02]  /*5b10*/  IMAD R35, R31, UR6, RZ ;  /* 0x000000061f237c24 */ /* 0x000fe4000f8e02ff */
[----:B------:R-:W-:Y:S02]  /*5b20*/  IADD3.X R33, R36, R33, R29, P0, !PT ;  /* 0x0000002124217210 */ /* 0x000fe400007fe41d */
[----:B------:R-:W-:Y:S01]  /*5b30*/  ISETP.GE.AND P0, PT, R39, 0x1, PT ;  /* 0x000000012700780c */ /* 0x000fe20003f06270 */
[C---:B------:R-:W-:Y:S02]  /*5b40*/  IMAD R35, R30.reuse, UR7, R35 ;  /* 0x000000071e237c24 */ /* 0x040fe4000f8e0223 */
[----:B------:R-:W-:Y:S01]  /*5b50*/  IMAD.WIDE.U32 R28, R30, UR6, R32 ;  /* 0x000000061e1c7c25 */ /* 0x000fe2000f8e0020 */
[----:B------:R-:W-:-:S02]  /*5b60*/  ISETP.LT.OR P4, PT, R34, 0x1, !P0 ;  /* 0x000000012200780c */ /* 0x000fc40004781670 */
[----:B------:R-:W-:-:S04]  /*5b70*/  IADD3 R28, P1, R28, UR8, RZ ;  /* 0x000000081c1c7c10 */ /* 0x000fc8000ff3e0ff */
[--C-:B------:R-:W-:Y:S02]  /*5b80*/  IADD3.X R29, R29, UR9, R35.reuse, P1, !PT ;  /* 0x000000091d1d7c10 */ /* 0x100fe40008ffe423 */
[----:B------:R-:W-:-:S05]  /*5b90*/  PRMT R35, RZ, 0x7610, R35 ;  /* 0x00007610ff237816 */ /* 0x000fca0000000023 */
[----:B------:R-:W-:Y:S05]  /*5ba0*/  @P4 BRA `(.L_x_39) ;  /* 0x0000000000044947 */ /* 0x000fea0003800000 */
[----:B------:R0:W5:Y:S02]  /*5bb0*/  LDG.E.U8 R35, desc[UR22][R28.64] ;  /* 0x000000161c237981 */ /* 0x000164000c1e1100 */
.L_x_39:
[----:B------:R-:W-:Y:S05]  /*5bc0*/  BSYNC B1 ;  /* 0x0000000000017941 */ /* 0x000fea0003800000 */
.L_x_38:
[----:B-----5:R-:W-:Y:S01]  /*5bd0*/  LOP3.LUT R35, R35, 0xff, RZ, 0xc0, !PT ;  /* 0x000000ff23237812 */ /* 0x020fe200078ec0ff */
[----:B------:R-:W-:Y:S01]  /*5be0*/  BSSY B1, `(.L_x_40) ;  /* 0x000000b000017945 */ /* 0x000fe20003800000 */
[----:B------:R-:W-:Y:S02]  /*5bf0*/  ISETP.LT.OR P3, PT, R34, 0x2, !P0 ;  /* 0x000000022200780c */ /* 0x000fe40004761670 */
[----:B------:R-:W-:-:S05]  /*5c00*/  F2FP.F16.E4M3.UNPACK_B R35, R35 ;  /* 0x00000023ff23723e */ /* 0x000fca00020006ff */
[----:B------:R-:W-:-:S05]  /*5c10*/  HADD2.F32 R35, -RZ, R35.H0_H0 ;  /* 0x20000023ff237230 */ /* 0x000fca0000004100 */
[----:B------:R-:W-:-:S04]  /*5c20*/  FMUL R35, R35, UR26 ;  /* 0x0000001a23237c20 */ /* 0x000fc80008400000 */
[----:B------:R-:W-:-:S05]  /*5c30*/  FFMA R35, R226, UR25, R35 ;  /* 0x00000019e2237c23 */ /* 0x000fca0008000023 */
[----:B------:R-:W-:Y:S02]  /*5c40*/  F2FP.SATFINITE.E4M3.F32.PACK_AB_MERGE_C R37, RZ, R35, RZ ;  /* 0x00000023ff25723e */ /* 0x000fe400048070ff */
[----:B------:R-:W-:-:S03]  /*5c50*/  PRMT R35, RZ, 0x7610, R35 ;  /* 0x00007610ff237816 */ /* 0x000fc60000000023 */
[----:B------:R2:W-:Y:S01]  /*5c60*/  @!P4 STG.E.U8 desc[UR22][R24.64], R37 ;  /* 0x000000251800c986 */ /* 0x0005e2000c101116 */
[----:B------:R-:W-:Y:S05]  /*5c70*/  @P3 BRA `(.L_x_41) ;  /* 0x0000000000043947 */ /* 0x000fea0003800000 */
[----:B------:R3:W5:Y:S02]  /*5c80*/  LDG.E.U8 R35, desc[UR22][R28.64+0x1] ;  /* 0x000001161c237981 */ /* 0x000764000c1e1100 */
.L_x_41:
[----:B------:R-:W-:Y:S05]  /*5c90*/  BSYNC B1 ;  /* 0x0000000000017941 */ /* 0x000fea0003800000 */
.L_x_40:
[----:B-----5:R-:W-:Y:S01]  /*5ca0*/  LOP3.LUT R35, R35, 0xff, RZ, 0xc0, !PT ;  /* 0x000000ff23237812 */ /* 0x020fe200078ec0ff */
[----:B------:R-:W-:Y:S01]  /*5cb0*/  BSSY B1, `(.L_x_42) ;  /* 0x0000013000017945 */ /* 0x000fe20003800000 */
[----:B--2---:R-:W-:Y:S02]  /*5cc0*/  IADD3 R37, P1, R30, 0x8, RZ ;  /* 0x000000081e257810 */ /* 0x004fe40007f3e0ff */
[----:B------:R-:W-:-:S03]  /*5cd0*/  F2FP.F16.E4M3.UNPACK_B R35, R35 ;  /* 0x00000023ff23723e */ /* 0x000fc600020006ff */
[----:B------:R-:W-:Y:S01]  /*5ce0*/  IMAD.X R31, RZ, RZ, R31, P1 ;  /* 0x000000ffff1f7224 */ /* 0x000fe200008e061f */
[----:B------:R-:W-:Y:S01]  /*5cf0*/  ISETP.GE.AND P1, PT, R39, 0x9, PT ;  /* 0x000000092700780c */ /* 0x000fe20003f26270 */
[----:B------:R-:W-:Y:S02]  /*5d00*/  HADD2.F32 R35, -RZ, R35.H0_H0 ;  /* 0x20000023ff237230 */ /* 0x000fe40000004100 */
[----:B------:R-:W-:Y:S01]  /*5d10*/  IMAD R36, R31, UR6, RZ ;  /* 0x000000061f247c24 */ /* 0x000fe2000f8e02ff */
[----:B------:R-:W-:Y:S01]  /*5d20*/  ISETP.LT.OR P5, PT, R34, 0x1, !P1 ;  /* 0x000000012200780c */ /* 0x000fe20004fa1670 */
[----:B------:R-:W-:-:S04]  /*5d30*/  IMAD.WIDE.U32 R32, R37, UR6, R32 ;  /* 0x0000000625207c25 */ /* 0x000fc8000f8e0020 */
[----:B------:R-:W-:Y:S01]  /*5d40*/  FMUL R30, R35, UR26 ;  /* 0x0000001a231e7c20 */ /* 0x000fe20008400000 */
[----:B------:R-:W-:-:S03]  /*5d50*/  IMAD R37, R37, UR7, R36 ;  /* 0x0000000725257c24 */ /* 0x000fc6000f8e0224 */
[----:B------:R-:W-:Y:S01]  /*5d60*/  FFMA R225, R225, UR25, R30 ;  /* 0x00000019e1e17c23 */ /* 0x000fe2000800001e */
[----:B------:R-:W-:Y:S02]  /*5d70*/  IADD3 R30, P4, R32, UR8, RZ ;  /* 0x00000008201e7c10 */ /* 0x000fe4000ff9e0ff */
[----:B------:R-:W-:Y:S02]  /*5d80*/  PRMT R32, RZ, 0x7610, R32 ;  /* 0x00007610ff207816 */ /* 0x000fe40000000020 */
[----:B------:R-:W-:Y:S02]  /*5d90*/  F2FP.SATFINITE.E4M3.F32.PACK_AB_MERGE_C R225, RZ, R225, RZ ;  /* 0x000000e1ffe1723e */ /* 0x000fe400048070ff */
[----:B------:R-:W-:-:S03]  /*5da0*/  IADD3.X R31, R33, UR9, R37, P4, !PT ;  /* 0x00000009211f7c10 */ /* 0x000fc6000a7fe425 */
[----:B------:R2:W-:Y:S01]  /*5db0*/  @!P3 STG.E.U8 desc[UR22][R24.64+0x1], R225 ;  /* 0x000001e11800b986 */ /* 0x0005e2000c101116 */
[----:B------:R-:W-:Y:S05]  /*5dc0*/  @P5 BRA `(.L_x_43) ;  /* 0x0000000000045947 */ /* 0x000fea0003800000 */
[----:B------:R4:W5:Y:S02]  /*5dd0*/  LDG.E.U8 R32, desc[UR22][R30.64] ;  /* 0x000000161e207981 */ /* 0x000964000c1e1100 */
.L_x_43:
[----:B------:R-:W-:Y:S05]  /*5de0*/  BSYNC B1 ;  /* 0x0000000000017941 */ /* 0x000fea0003800000 */
.L_x_42:
[----:B-----5:R-:W-:Y:S01]  /*5df0*/  LOP3.LUT R32, R32, 0xff, RZ, 0xc0, !PT ;  /* 0x000000ff20207812 */ /* 0x020fe200078ec0ff */
[----:B------:R-:W-:Y:S01]  /*5e00*/  BSSY B1, `(.L_x_44) ;  /* 0x000000b000017945 */ /* 0x000fe20003800000 */
[----:B------:R-:W-:Y:S02]  /*5e10*/  ISETP.LT.OR P3, PT, R34, 0x2, !P1 ;  /* 0x000000022200780c */ /* 0x000fe40004f61670 */
[----:B------:R-:W-:-:S05]  /*5e20*/  F2FP.F16.E4M3.UNPACK_B R32, R32 ;  /* 0x00000020ff20723e */ /* 0x000fca00020006ff */
[----:B------:R-:W-:-:S05]  /*5e30*/  HADD2.F32 R32, -RZ, R32.H0_H0 ;  /* 0x20000020ff207230 */ /* 0x000fca0000004100 */
[----:B------:R-:W-:Y:S01]  /*5e40*/  FMUL R33, R32, UR26 ;  /* 0x0000001a20217c20 */ /* 0x000fe20008400000 */
[----:B------:R-:W-:-:S03]  /*5e50*/  PRMT R32, RZ, 0x7610, R32 ;  /* 0x00007610ff207816 */ /* 0x000fc60000000020 */
[----:B------:R-:W-:-:S05]  /*5e60*/  FFMA R33, R224, UR25, R33 ;  /* 0x00000019e0217c23 */ /* 0x000fca0008000021 */
[----:B------:R-:W-:-:S05]  /*5e70*/  F2FP.SATFINITE.E4M3.F32.PACK_AB_MERGE_C R33, RZ, R33, RZ ;  /* 0x00000021ff21723e */ /* 0x000fca00048070ff */
[----:B------:R0:W-:Y:S01]  /*5e80*/  @!P5 STG.E.U8 desc[UR22][R26.64], R33 ;  /* 0x000000211a00d986 */ /* 0x0001e2000c101116 */
[----:B------:R-:W-:Y:S05]  /*5e90*/  @P3 BRA `(.L_x_45) ;  /* 0x0000000000043947 */ /* 0x000fea0003800000 */
[----:B------:R0:W5:Y:S02]  /*5ea0*/  LDG.E.U8 R32, desc[UR22][R30.64+0x1] ;  /* 0x000001161e207981 */ /* 0x000164000c1e1100 */
.L_x_45:
[----:B------:R-:W-:Y:S05]  /*5eb0*/  BSYNC B1 ;  /* 0x0000000000017941 */ /* 0x000fea0003800000 */
.L_x_44:
[----:B-----5:R-:W-:Y:S01]  /*5ec0*/  LOP3.LUT R32, R32, 0xff, RZ, 0xc0, !PT ;  /* 0x000000ff20207812 */ /* 0x020fe200078ec0ff */
[----:B------:R-:W-:Y:S01]  /*5ed0*/  BSSY B1, `(.L_x_46) ;  /* 0x000000b000017945 */ /* 0x000fe20003800000 */
[----:B------:R-:W-:Y:S02]  /*5ee0*/  ISETP.LT.OR P4, PT, R34, 0x9, !P0 ;  /* 0x000000092200780c */ /* 0x000fe40004781670 */
[----:B------:R-:W-:-:S05]  /*5ef0*/  F2FP.F16.E4M3.UNPACK_B R32, R32 ;  /* 0x00000020ff20723e */ /* 0x000fca00020006ff */
[----:B------:R-:W-:-:S05]  /*5f00*/  HADD2.F32 R32, -RZ, R32.H0_H0 ;  /* 0x20000020ff207230 */ /* 0x000fca0000004100 */
[----:B------:R-:W-:-:S04]  /*5f10*/  FMUL R32, R32, UR26 ;  /* 0x0000001a20207c20 */ /* 0x000fc80008400000 */
[----:B------:R-:W-:-:S05]  /*5f20*/  FFMA R32, R223, UR25, R32 ;  /* 0x00000019df207c23 */ /* 0x000fca0008000020 */
[----:B0-----:R-:W-:Y:S02]  /*5f30*/  F2FP.SATFINITE.E4M3.F32.PACK_AB_MERGE_C R33, RZ, R32, RZ ;  /* 0x00000020ff21723e */ /* 0x001fe400048070ff */
[----:B------:R-:W-:-:S03]  /*5f40*/  PRMT R32, RZ, 0x7610, R32 ;  /* 0x00007610ff207816 */ /* 0x000fc60000000020 */
[----:B------:R0:W-:Y:S01]  /*5f50*/  @!P3 STG.E.U8 desc[UR22][R26.64+0x1], R33 ;  /* 0x000001211a00b986 */ /* 0x0001e2000c101116 */
[----:B------:R-:W-:Y:S05]  /*5f60*/  @P4 BRA `(.L_x_47) ;  /* 0x0000000000044947 */ /* 0x000fea0003800000 */
[----:B------:R0:W5:Y:S02]  /*5f70*/  LDG.E.U8 R32, desc[UR22][R28.64+0x8] ;  /* 0x000008161c207981 */ /* 0x000164000c1e1100 */
.L_x_47:
[----:B------:R-:W-:Y:S05]  /*5f80*/  BSYNC B1 ;  /* 0x0000000000017941 */ /* 0x000fea0003800000 */
.L_x_46:
[----:B-----5:R-:W-:Y:S01]  /*5f90*/  LOP3.LUT R32, R32, 0xff, RZ, 0xc0, !PT ;  /* 0x000000ff20207812 */ /* 0x020fe200078ec0ff */
[----:B------:R-:W-:Y:S01]  /*5fa0*/  BSSY B1, `(.L_x_48) ;  /* 0x000000b000017945 */ /* 0x000fe20003800000 */
[----:B------:R-:W-:Y:S02]  /*5fb0*/  ISETP.LT.OR P3, PT, R34, 0xa, !P0 ;  /* 0x0000000a2200780c */ /* 0x000fe40004761670 */
[----:B------:R-:W-:-:S05]  /*5fc0*/  F2FP.F16.E4M3.UNPACK_B R32, R32 ;  /* 0x00000020ff20723e */ /* 0x000fca00020006ff */
[----:B------:R-:W-:-:S05]  /*5fd0*/  HADD2.F32 R32, -RZ, R32.H0_H0 ;  /* 0x20000020ff207230 */ /* 0x000fca0000004100 */
[----:B0-----:R-:W-:Y:S01]  /*5fe0*/  FMUL R33, R32, UR26 ;  /* 0x0000001a20217c20 */ /* 0x001fe20008400000 */
[----:B------:R-:W-:-:S03]  /*5ff0*/  PRMT R32, RZ, 0x7610, R32 ;  /* 0x00007610ff207816 */ /* 0x000fc60000000020 */
[----:B------:R-:W-:-:S05]  /*6000*/  FFMA R33, R222, UR25, R33 ;  /* 0x00000019de217c23 */ /* 0x000fca0008000021 */
[----:B------:R-:W-:-:S05]  /*6010*/  F2FP.SATFINITE.E4M3.F32.PACK_AB_MERGE_C R33, RZ, R33, RZ ;  /* 0x00000021ff21723e */ /* 0x000fca00048070ff */
[----:B------:R0:W-:Y:S01]  /*6020*/  @!P4 STG.E.U8 desc[UR22][R24.64+0x8], R33 ;  /* 0x000008211800c986 */ /* 0x0001e2000c101116 */
[----:B------:R-:W-:Y:S05]  /*6030*/  @P3 BRA `(.L_x_49) ;  /* 0x0000000000043947 */ /* 0x000fea0003800000 */
[----:B------:R0:W5:Y:S02]  /*6040*/  LDG.E.U8 R32, desc[UR22][R28.64+0x9] ;  /* 0x000009161c207981 */ /* 0x000164000c1e1100 */
.L_x_49:
[----:B------:R-:W-:Y:S05]  /*6050*/  BSYNC B1 ;  /* 0x0000000000017941 */ /* 0x000fea0003800000 */
.L_x_48:
        /* <DEDUP_REMOVED lines=12> */
.L_x_51:
[----:B------:R-:W-:Y:S05]  /*6120*/  BSYNC B1 ;  /* 0x0000000000017941 */ /* 0x000fea0003800000 */
.L_x_50:
        /* <DEDUP_REMOVED lines=12> */
.L_x_53:
[----:B------:R-:W-:Y:S05]  /*61f0*/  BSYNC B1 ;  /* 0x0000000000017941 */ /* 0x000fea0003800000 */
.L_x_52:
        /* <DEDUP_REMOVED lines=12> */
.L_x_55:
[----:B------:R-:W-:Y:S05]  /*62c0*/  BSYNC B1 ;  /* 0x0000000000017941 */ /* 0x000fea0003800000 */
.L_x_54:
        /* <DEDUP_REMOVED lines=12> */
.L_x_57:
[----:B------:R-:W-:Y:S05]  /*6390*/  BSYNC B1 ;  /* 0x0000000000017941 */ /* 0x000fea0003800000 */
.L_x_56:
        /* <DEDUP_REMOVED lines=12> */
.L_x_59:
[----:B------:R-:W-:Y:S05]  /*6460*/  BSYNC B1 ;  /* 0x0000000000017941 */ /* 0x000fea0003800000 */
.L_x_58:
        /* <DEDUP_REMOVED lines=12> */
.L_x_61:
[----:B------:R-:W-:Y:S05]  /*6530*/  BSYNC B1 ;  /* 0x0000000000017941 */ /* 0x000fea0003800000 */
.L_x_60:
        /* <DEDUP_REMOVED lines=12> */
.L_x_63:
[----:B------:R-:W-:Y:S05]  /*6600*/  BSYNC B1 ;  /* 0x0000000000017941 */ /* 0x000fea0003800000 */
.L_x_62:
        /* <DEDUP_REMOVED lines=12> */
.L_x_65:
[----:B------:R-:W-:Y:S05]  /*66d0*/  BSYNC B1 ;  /* 0x0000000000017941 */ /* 0x000fea0003800000 */
.L_x_64:
        /* <DEDUP_REMOVED lines=12> */
.L_x_67:
[----:B------:R-:W-:Y:S05]  /*67a0*/  BSYNC B1 ;  /* 0x0000000000017941 */ /* 0x000fea0003800000 */
.L_x_66:
        /* <DEDUP_REMOVED lines=12> */
.L_x_69:
[----:B------:R-:W-:Y:S05]  /*6870*/  BSYNC B1 ;  /* 0x0000000000017941 */ /* 0x000fea0003800000 */
.L_x_68:
        /* <DEDUP_REMOVED lines=12> */
.L_x_71:
[----:B------:R-:W-:Y:S05]  /*6940*/  BSYNC B1 ;  /* 0x0000000000017941 */ /* 0x000fea0003800000 */
.L_x_70:
        /* <DEDUP_REMOVED lines=12> */
.L_x_73:
[----:B------:R-:W-:Y:S05]  /*6a10*/  BSYNC B1 ;  /* 0x0000000000017941 */ /* 0x000fea0003800000 */
.L_x_72:
        /* <DEDUP_REMOVED lines=12> */
.L_x_75:
[----:B------:R-:W-:Y:S05]  /*6ae0*/  BSYNC B1 ;  /* 0x0000000000017941 */ /* 0x000fea0003800000 */
.L_x_74:
        /* <DEDUP_REMOVED lines=12> */
.L_x_77:
[----:B------:R-:W-:Y:S05]  /*6bb0*/  BSYNC B1 ;  /* 0x0000000000017941 */ /* 0x000fea0003800000 */
.L_x_76:
        /* <DEDUP_REMOVED lines=12> */
.L_x_79:
[----:B------:R-:W-:Y:S05]  /*6c80*/  BSYNC B1 ;  /* 0x0000000000017941 */ /* 0x000fea0003800000 */
.L_x_78:
        /* <DEDUP_REMOVED lines=12> */
.L_x_81:
[----:B------:R-:W-:Y:S05]  /*6d50*/  BSYNC B1 ;  /* 0x0000000000017941 */ /* 0x000fea0003800000 */
.L_x_80:
        /* <DEDUP_REMOVED lines=12> */
.L_x_83:
[----:B------:R-:W-:Y:S05]  /*6e20*/  BSYNC B1 ;  /* 0x0000000000017941 */ /* 0x000fea0003800000 */
.L_x_82:
        /* <DEDUP_REMOVED lines=12> */
.L_x_85:
[----:B------:R-:W-:Y:S05]  /*6ef0*/  BSYNC B1 ;  /* 0x0000000000017941 */ /* 0x000fea0003800000 */
.L_x_84:
        /* <DEDUP_REMOVED lines=12> */
.L_x_87:
[----:B------:R-:W-:Y:S05]  /*6fc0*/  BSYNC B1 ;  /* 0x0000000000017941 */ /* 0x000fea0003800000 */
.L_x_86:
        /* <DEDUP_REMOVED lines=12> */
.L_x_89:
[----:B------:R-:W-:Y:S05]  /*7090*/  BSYNC B1 ;  /* 0x0000000000017941 */ /* 0x000fea0003800000 */
.L_x_88:
        /* <DEDUP_REMOVED lines=12> */
.L_x_91:
[----:B------:R-:W-:Y:S05]  /*7160*/  BSYNC B1 ;  /* 0x0000000000017941 */ /* 0x000fea0003800000 */
.L_x_90:
        /* <DEDUP_REMOVED lines=12> */
.L_x_93:
[----:B------:R-:W-:Y:S05]  /*7230*/  BSYNC B1 ;  /* 0x0000000000017941 */ /* 0x000fea0003800000 */
.L_x_92:
        /* <DEDUP_REMOVED lines=12> */
.L_x_95:
[----:B------:R-:W-:Y:S05]  /*7300*/  BSYNC B1 ;  /* 0x0000000000017941 */ /* 0x000fea0003800000 */
.L_x_94:
        /* <DEDUP_REMOVED lines=12> */
.L_x_97:
[----:B------:R-:W-:Y:S05]  /*73d0*/  BSYNC B1 ;  /* 0x0000000000017941 */ /* 0x000fea0003800000 */
.L_x_96:
        /* <DEDUP_REMOVED lines=12> */
.L_x_99:
[----:B------:R-:W-:Y:S05]  /*74a0*/  BSYNC B1 ;  /* 0x0000000000017941 */ /* 0x000fea0003800000 */
.L_x_98:
        /* <DEDUP_REMOVED lines=12> */
.L_x_101:
[----:B------:R-:W-:Y:S05]  /*7570*/  BSYNC B1 ;  /* 0x0000000000017941 */ /* 0x000fea0003800000 */
.L_x_100:
        /* <DEDUP_REMOVED lines=12> */
.L_x_103:
[----:B------:R-:W-:Y:S05]  /*7640*/  BSYNC B1 ;  /* 0x0000000000017941 */ /* 0x000fea0003800000 */
.L_x_102:
        /* <DEDUP_REMOVED lines=12> */
.L_x_105:
[----:B------:R-:W-:Y:S05]  /*7710*/  BSYNC B1 ;  /* 0x0000000000017941 */ /* 0x000fea0003800000 */
.L_x_104:
        /* <DEDUP_REMOVED lines=12> */
.L_x_107:
[----:B------:R-:W-:Y:S05]  /*77e0*/  BSYNC B1 ;  /* 0x0000000000017941 */ /* 0x000fea0003800000 */
.L_x_106:
        /* <DEDUP_REMOVED lines=12> */
.L_x_109:
[----:B------:R-:W-:Y:S05]  /*78b0*/  BSYNC B1 ;  /* 0x0000000000017941 */ /* 0x000fea0003800000 */
.L_x_108:
        /* <DEDUP_REMOVED lines=12> */
.L_x_111:
[----:B------:R-:W-:Y:S05]  /*7980*/  BSYNC B1 ;  /* 0x0000000000017941 */ /* 0x000fea0003800000 */
.L_x_110:
        /* <DEDUP_REMOVED lines=12> */
.L_x_113:
[----:B------:R-:W-:Y:S05]  /*7a50*/  BSYNC B1 ;  /* 0x0000000000017941 */ /* 0x000fea0003800000 */
.L_x_112:
        /* <DEDUP_REMOVED lines=12> */
.L_x_115:
[----:B------:R-:W-:Y:S05]  /*7b20*/  BSYNC B1 ;  /* 0x0000000000017941 */ /* 0x000fea0003800000 */
.L_x_114:
        /* <DEDUP_REMOVED lines=12> */
.L_x_117:
[----:B------:R-:W-:Y:S05]  /*7bf0*/  BSYNC B1 ;  /* 0x0000000000017941 */ /* 0x000fea0003800000 */
.L_x_116:
        /* <DEDUP_REMOVED lines=12> */
.L_x_119:
[----:B------:R-:W-:Y:S05]  /*7cc0*/  BSYNC B1 ;  /* 0x0000000000017941 */ /* 0x000fea0003800000 */
.L_x_118:
        /* <DEDUP_REMOVED lines=12> */
.L_x_121:
[----:B------:R-:W-:Y:S05]  /*7d90*/  BSYNC B1 ;  /* 0x0000000000017941 */ /* 0x000fea0003800000 */
.L_x_120:
        /* <DEDUP_REMOVED lines=12> */
.L_x_123:
[----:B------:R-:W-:Y:S05]  /*7e60*/  BSYNC B1 ;  /* 0x0000000000017941 */ /* 0x000fea0003800000 */
.L_x_122:
        /* <DEDUP_REMOVED lines=12> */
.L_x_125:
[----:B------:R-:W-:Y:S05]  /*7f30*/  BSYNC B1 ;  /* 0x0000000000017941 */ /* 0x000fea0003800000 */
.L_x_124:
        /* <DEDUP_REMOVED lines=12> */
.L_x_127:
[----:B------:R-:W-:Y:S05]  /*8000*/  BSYNC B1 ;  /* 0x0000000000017941 */ /* 0x000fea0003800000 */
.L_x_126:
        /* <DEDUP_REMOVED lines=12> */
.L_x_129:
[----:B------:R-:W-:Y:S05]  /*80d0*/  BSYNC B1 ;  /* 0x0000000000017941 */ /* 0x000fea0003800000 */
.L_x_128:
        /* <DEDUP_REMOVED lines=12> */
.L_x_131:
[----:B------:R-:W-:Y:S05]  /*81a0*/  BSYNC B1 ;  /* 0x0000000000017941 */ /* 0x000fea0003800000 */
.L_x_130:
        /* <DEDUP_REMOVED lines=12> */
.L_x_133:
[----:B------:R-:W-:Y:S05]  /*8270*/  BSYNC B1 ;  /* 0x0000000000017941 */ /* 0x000fea0003800000 */
.L_x_132:
        /* <DEDUP_REMOVED lines=12> */
.L_x_135:
[----:B------:R-:W-:Y:S05]  /*8340*/  BSYNC B1 ;  /* 0x0000000000017941 */ /* 0x000fea0003800000 */
.L_x_134:
        /* <DEDUP_REMOVED lines=12> */
.L_x_137:
[----:B------:R-:W-:Y:S05]  /*8410*/  BSYNC B1 ;  /* 0x0000000000017941 */ /* 0x000fea0003800000 */
.L_x_136:
        /* <DEDUP_REMOVED lines=12> */
.L_x_139:
[----:B------:R-:W-:Y:S05]  /*84e0*/  BSYNC B1 ;  /* 0x0000000000017941 */ /* 0x000fea0003800000 */
.L_x_138:
        /* <DEDUP_REMOVED lines=12> */
.L_x_141:
[----:B------:R-:W-:Y:S05]  /*85b0*/  BSYNC B1 ;  /* 0x0000000000017941 */ /* 0x000fea0003800000 */
.L_x_140:
        /* <DEDUP_REMOVED lines=12> */
.L_x_143:
[----:B------:R-:W-:Y:S05]  /*8680*/  BSYNC B1 ;  /* 0x0000000000017941 */ /* 0x000fea0003800000 */
.L_x_142:
        /* <DEDUP_REMOVED lines=12> */
.L_x_145:
[----:B------:R-:W-:Y:S05]  /*8750*/  BSYNC B1 ;  /* 0x0000000000017941 */ /* 0x000fea0003800000 */
.L_x_144:
        /* <DEDUP_REMOVED lines=12> */
.L_x_147:
[----:B------:R-:W-:Y:S05]  /*8820*/  BSYNC B1 ;  /* 0x0000000000017941 */ /* 0x000fea0003800000 */
.L_x_146:
        /* <DEDUP_REMOVED lines=12> */
.L_x_149:
[----:B------:R-:W-:Y:S05]  /*88f0*/  BSYNC B1 ;  /* 0x0000000000017941 */ /* 0x000fea0003800000 */
.L_x_148:
        /* <DEDUP_REMOVED lines=12> */
.L_x_151:
[----:B------:R-:W-:Y:S05]  /*89c0*/  BSYNC B1 ;  /* 0x0000000000017941 */ /* 0x000fea0003800000 */
.L_x_150:
        /* <DEDUP_REMOVED lines=12> */
.L_x_153:
[----:B------:R-:W-:Y:S05]  /*8a90*/  BSYNC B1 ;  /* 0x0000000000017941 */ /* 0x000fea0003800000 */
.L_x_152:
        /* <DEDUP_REMOVED lines=12> */
.L_x_155:
[----:B------:R-:W-:Y:S05]  /*8b60*/  BSYNC B1 ;  /* 0x0000000000017941 */ /* 0x000fea0003800000 */
.L_x_154:
        /* <DEDUP_REMOVED lines=12> */
.L_x_157:
[----:B------:R-:W-:Y:S05]  /*8c30*/  BSYNC B1 ;  /* 0x0000000000017941 */ /* 0x000fea0003800000 */
.L_x_156:
        /* <DEDUP_REMOVED lines=12> */
.L_x_159:
[----:B------:R-:W-:Y:S05]  /*8d00*/  BSYNC B1 ;  /* 0x0000000000017941 */ /* 0x000fea0003800000 */
.L_x_158:
        /* <DEDUP_REMOVED lines=12> */
.L_x_161:
[----:B------:R-:W-:Y:S05]  /*8dd0*/  BSYNC B1 ;  /* 0x0000000000017941 */ /* 0x000fea0003800000 */
.L_x_160:
        /* <DEDUP_REMOVED lines=12> */
.L_x_163:
[----:B------:R-:W-:Y:S05]  /*8ea0*/  BSYNC B1 ;  /* 0x0000000000017941 */ /* 0x000fea0003800000 */
.L_x_162:
        /* <DEDUP_REMOVED lines=12> */
.L_x_165:
[----:B------:R-:W-:Y:S05]  /*8f70*/  BSYNC B1 ;  /* 0x0000000000017941 */ /* 0x000fea0003800000 */
.L_x_164:
        /* <DEDUP_REMOVED lines=12> */
.L_x_167:
[----:B------:R-:W-:Y:S05]  /*9040*/  BSYNC B1 ;  /* 0x0000000000017941 */ /* 0x000fea0003800000 */
.L_x_166:
        /* <DEDUP_REMOVED lines=12> */
.L_x_169:
[----:B------:R-:W-:Y:S05]  /*9110*/  BSYNC B1 ;  /* 0x0000000000017941 */ /* 0x000fea0003800000 */
.L_x_168:
        /* <DEDUP_REMOVED lines=12> */
.L_x_171:
[----:B------:R-:W-:Y:S05]  /*91e0*/  BSYNC B1 ;  /* 0x0000000000017941 */ /* 0x000fea0003800000 */
.L_x_170:
        /* <DEDUP_REMOVED lines=12> */
.L_x_173:
[----:B------:R-:W-:Y:S05]  /*92b0*/  BSYNC B1 ;  /* 0x0000000000017941 */ /* 0x000fea0003800000 */
.L_x_172:
        /* <DEDUP_REMOVED lines=12> */
.L_x_175:
[----:B------:R-:W-:Y:S05]  /*9380*/  BSYNC B1 ;  /* 0x0000000000017941 */ /* 0x000fea0003800000 */
.L_x_174:
        /* <DEDUP_REMOVED lines=12> */
.L_x_177:
[----:B------:R-:W-:Y:S05]  /*9450*/  BSYNC B1 ;  /* 0x0000000000017941 */ /* 0x000fea0003800000 */
.L_x_176:
        /* <DEDUP_REMOVED lines=12> */
.L_x_179:
[----:B------:R-:W-:Y:S05]  /*9520*/  BSYNC B1 ;  /* 0x0000000000017941 */ /* 0x000fea0003800000 */
.L_x_178:
        /* <DEDUP_REMOVED lines=12> */
.L_x_181:
[----:B------:R-:W-:Y:S05]  /*95f0*/  BSYNC B1 ;  /* 0x0000000000017941 */ /* 0x000fea0003800000 */
.L_x_180:
        /* <DEDUP_REMOVED lines=12> */
.L_x_183:
[----:B------:R-:W-:Y:S05]  /*96c0*/  BSYNC B1 ;  /* 0x0000000000017941 */ /* 0x000fea0003800000 */
.L_x_182:
        /* <DEDUP_REMOVED lines=12> */
.L_x_185:
[----:B------:R-:W-:Y:S05]  /*9790*/  BSYNC B1 ;  /* 0x0000000000017941 */ /* 0x000fea0003800000 */
.L_x_184:
        /* <DEDUP_REMOVED lines=12> */
.L_x_187:
[----:B------:R-:W-:Y:S05]  /*9860*/  BSYNC B1 ;  /* 0x0000000000017941 */ /* 0x000fea0003800000 */
.L_x_186:
        /* <DEDUP_REMOVED lines=12> */
.L_x_189:
[----:B------:R-:W-:Y:S05]  /*9930*/  BSYNC B1 ;  /* 0x0000000000017941 */ /* 0x000fea0003800000 */
.L_x_188:
[----:B-----5:R-:W-:Y:S01]  /*9940*/  LOP3.LUT R32, R32, 0xff, RZ, 0xc0, !PT ;  /* 0x000000ff20207812 */ /* 0x020fe200078ec0ff */
[----:B------:R-:W-:Y:S01]  /*9950*/  BSSY B1, `(.L_x_190) ;  /* 0x000000b000017945 */ /* 0x000fe20003800000 */
[----:B------:R-:W-:Y:S02]  /*9960*/  ISETP.LT.OR P4, PT, R34, 0x99, !P0 ;  /* 0x000000992200780c */ /* 0x000fe40004781670 */
[----:B------:R-:W-:-:S05]  /*9970*/  F2FP.F16.E4M3.UNPACK_B R32, R32 ;  /* 0x00000020ff20723e */ /* 0x000fca00020006ff */
[----:B------:R-:W-:-:S05]  /*9980*/  HADD2.F32 R32, -RZ, R32.H0_H0 ;  /* 0x20000020ff207230 */ /* 0x000fca0000004100 */
[----:B------:R-:W-:-:S04]  /*9990*/  FMUL R32, R32, UR26 ;  /* 0x0000001a20207c20 */ /* 0x000fc80008400000 */
[----:B------:R-:W-:Y:S01]  /*99a0*/  FFMA R32, R23, UR25, R32 ;  /* 0x0000001917207c23 */ /* 0x000fe20008000020 */
[----:B------:R-:W-:-:S04]  /*99b0*/  PRMT R23, RZ, 0x7610, R23 ;  /* 0x00007610ff177816 */ /* 0x000fc80000000017 */
[----:B0-----:R-:W-:-:S05]  /*99c0*/  F2FP.SATFINITE.E4M3.F32.PACK_AB_MERGE_C R33, RZ, R32, RZ ;  /* 0x00000020ff21723e */ /* 0x001fca00048070ff */
[----:B------:R0:W-:Y:S01]  /*99d0*/  @!P3 STG.E.U8 desc[UR22][R26.64+0x91], R33 ;  /* 0x000091211a00b986 */ /* 0x0001e2000c101116 */
[----:B------:R-:W-:Y:S05]  /*99e0*/  @P4 BRA `(.L_x_191) ;  /* 0x0000000000044947 */ /* 0x000fea0003800000 */
[----:B------:R0:W5:Y:S02]  /*99f0*/  LDG.E.U8 R23, desc[UR22][R28.64+0x98] ;  /* 0x000098161c177981 */ /* 0x000164000c1e1100 */
.L_x_191:
[----:B------:R-:W-:Y:S05]  /*9a00*/  BSYNC B1 ;  /* 0x0000000000017941 */ /* 0x000fea0003800000 */
.L_x_190:
        /* <DEDUP_REMOVED lines=8> */
[----:B------:R-:W-:-:S05]  /*9a90*/  F2FP.SATFINITE.E4M3.F32.PACK_AB_MERGE_C R23, RZ, R23, RZ ;  /* 0x00000017ff17723e */ /* 0x000fca00048070ff */
[----:B------:R0:W-:Y:S01]  /*9aa0*/  @!P4 STG.E.U8 desc[UR22][R24.64+0x98], R23 ;  /* 0x000098171800c986 */ /* 0x0001e2000c101116 */
[----:B------:R-:W-:Y:S05]  /*9ab0*/  @P3 BRA `(.L_x_193) ;  /* 0x0000000000043947 */ /* 0x000fea0003800000 */
[----:B------:R0:W5:Y:S02]  /*9ac0*/  LDG.E.U8 R22, desc[UR22][R28.64+0x99] ;  /* 0x000099161c167981 */ /* 0x000164000c1e1100 */
.L_x_193:
[----:B------:R-:W-:Y:S05]  /*9ad0*/  BSYNC B1 ;  /* 0x0000000000017941 */ /* 0x000fea0003800000 */
.L_x_192:
        /* <DEDUP_REMOVED lines=12> */
.L_x_195:
[----:B------:R-:W-:Y:S05]  /*9ba0*/  BSYNC B1 ;  /* 0x0000000000017941 */ /* 0x000fea0003800000 */
.L_x_194:
        /* <DEDUP_REMOVED lines=12> */
.L_x_197:
[----:B------:R-:W-:Y:S05]  /*9c70*/  BSYNC B1 ;  /* 0x0000000000017941 */ /* 0x000fea0003800000 */
.L_x_196:
        /* <DEDUP_REMOVED lines=12> */
.L_x_199:
[----:B------:R-:W-:Y:S05]  /*9d40*/  BSYNC B1 ;  /* 0x0000000000017941 */ /* 0x000fea0003800000 */
.L_x_198:
        /* <DEDUP_REMOVED lines=12> */
.L_x_201:
[----:B------:R-:W-:Y:S05]  /*9e10*/  BSYNC B1 ;  /* 0x0000000000017941 */ /* 0x000fea0003800000 */
.L_x_200:
        /* <DEDUP_REMOVED lines=12> */
.L_x_203:
[----:B------:R-:W-:Y:S05]  /*9ee0*/  BSYNC B1 ;  /* 0x0000000000017941 */ /* 0x000fea0003800000 */
.L_x_202:
        /* <DEDUP_REMOVED lines=12> */
.L_x_205:
[----:B------:R-:W-:Y:S05]  /*9fb0*/  BSYNC B1 ;  /* 0x0000000000017941 */ /* 0x000fea0003800000 */
.L_x_204:
        /* <DEDUP_REMOVED lines=12> */
.L_x_207:
[----:B------:R-:W-:Y:S05]  /*a080*/  BSYNC B1 ;  /* 0x0000000000017941 */ /* 0x000fea0003800000 */
.L_x_206:
        /* <DEDUP_REMOVED lines=12> */
.L_x_209:
[----:B------:R-:W-:Y:S05]  /*a150*/  BSYNC B1 ;  /* 0x0000000000017941 */ /* 0x000fea0003800000 */
.L_x_208:
        /* <DEDUP_REMOVED lines=12> */
.L_x_211:
[----:B------:R-:W-:Y:S05]  /*a220*/  BSYNC B1 ;  /* 0x0000000000017941 */ /* 0x000fea0003800000 */
.L_x_210:
        /* <DEDUP_REMOVED lines=12> */
.L_x_213:
[----:B------:R-:W-:Y:S05]  /*a2f0*/  BSYNC B1 ;  /* 0x0000000000017941 */ /* 0x000fea0003800000 */
.L_x_212:
        /* <DEDUP_REMOVED lines=12> */
.L_x_215:
[----:B------:R-:W-:Y:S05]  /*a3c0*/  BSYNC B1 ;  /* 0x0000000000017941 */ /* 0x000fea0003800000 */
.L_x_214:
        /* <DEDUP_REMOVED lines=12> */
.L_x_217:
[----:B------:R-:W-:Y:S05]  /*a490*/  BSYNC B1 ;  /* 0x0000000000017941 */ /* 0x000fea0003800000 */
.L_x_216:
        /* <DEDUP_REMOVED lines=12> */
.L_x_219:
[----:B------:R-:W-:Y:S05]  /*a560*/  BSYNC B1 ;  /* 0x0000000000017941 */ /* 0x000fea0003800000 */
.L_x_218:
        /* <DEDUP_REMOVED lines=12> */
.L_x_221:
[----:B------:R-:W-:Y:S05]  /*a630*/  BSYNC B1 ;  /* 0x0000000000017941 */ /* 0x000fea0003800000 */
.L_x_220:
        /* <DEDUP_REMOVED lines=12> */
.L_x_223:
[----:B------:R-:W-:Y:S05]  /*a700*/  BSYNC B1 ;  /* 0x0000000000017941 */ /* 0x000fea0003800000 */
.L_x_222:
        /* <DEDUP_REMOVED lines=12> */
.L_x_225:
[----:B------:R-:W-:Y:S05]  /*a7d0*/  BSYNC B1 ;  /* 0x0000000000017941 */ /* 0x000fea0003800000 */
.L_x_224:
        /* <DEDUP_REMOVED lines=12> */
.L_x_227:
[----:B------:R-:W-:Y:S05]  /*a8a0*/  BSYNC B1 ;  /* 0x0000000000017941 */ /* 0x000fea0003800000 */
.L_x_226:
        /* <DEDUP_REMOVED lines=12> */
.L_x_229:
[----:B------:R-:W-:Y:S05]  /*a970*/  BSYNC B1 ;  /* 0x0000000000017941 */ /* 0x000fea0003800000 */
.L_x_228:
        /* <DEDUP_REMOVED lines=12> */
.L_x_231:
[----:B------:R-:W-:Y:S05]  /*aa40*/  BSYNC B1 ;  /* 0x0000000000017941 */ /* 0x000fea0003800000 */
.L_x_230:
        /* <DEDUP_REMOVED lines=12> */
.L_x_233:
[----:B------:R-:W-:Y:S05]  /*ab10*/  BSYNC B1 ;  /* 0x0000000000017941 */ /* 0x000fea0003800000 */
.L_x_232:
[----:B-----5:R-:W-:Y:S01]  /*ab20*/  LOP3.LUT R2, R2, 0xff, RZ, 0xc0, !PT ;  /* 0x000000ff02027812 */ /* 0x020fe200078ec0ff */
[----:B------:R-:W-:Y:S01]  /*ab30*/  BSSY B1, `(.L_x_234) ;  /* 0x000000b000017945 */ /* 0x000fe20003800000 */
[----:B------:R-:W-:Y:S02]  /*ab40*/  ISETP.LT.OR P4, PT, R34, 0xc1, !P1 ;  /* 0x000000c12200780c */ /* 0x000fe40004f81670 */
[----:B------:R-:W-:-:S05]  /*ab50*/  F2FP.F16.E4M3.UNPACK_B R2, R2 ;  /* 0x00000002ff02723e */ /* 0x000fca00020006ff */
[----:B------:R-:W-:-:S05]  /*ab60*/  HADD2.F32 R2, -RZ, R2.H0_H0 ;  /* 0x20000002ff027230 */ /* 0x000fca0000004100 */
[----:B0-----:R-:W-:-:S04]  /*ab70*/  FMUL R3, R2, UR26 ;  /* 0x0000001a02037c20 */ /* 0x001fc80008400000 */
[----:B------:R-:W-:Y:S01]  /*ab80*/  FFMA R3, R0, UR25, R3 ;  /* 0x0000001900037c23 */ /* 0x000fe20008000003 */
[----:B------:R-:W-:-:S04]  /*ab90*/  PRMT R0, RZ, 0x7610, R0 ;  /* 0x00007610ff007816 */ /* 0x000fc80000000000 */
[----:B------:R-:W-:-:S05]  /*aba0*/  F2FP.SATFINITE.E4M3.F32.PACK_AB_MERGE_C R3, RZ, R3, RZ ;  /* 0x00000003ff03723e */ /* 0x000fca00048070ff */
[----:B------:R0:W-:Y:S01]  /*abb0*/  @!P3 STG.E.U8 desc[UR22][R24.64+0xc1], R3 ;  /* 0x0000c1031800b986 */ /* 0x0001e2000c101116 */
[----:B------:R-:W-:Y:S05]  /*abc0*/  @P4 BRA `(.L_x_235) ;  /* 0x0000000000044947 */ /* 0x000fea0003800000 */
[----:B------:R0:W5:Y:S02]  /*abd0*/  LDG.E.U8 R0, desc[UR22][R30.64+0xc0] ;  /* 0x0000c0161e007981 */ /* 0x000164000c1e1100 */
.L_x_235:
[----:B------:R-:W-:Y:S05]  /*abe0*/  BSYNC B1 ;  /* 0x0000000000017941 */ /* 0x000fea0003800000 */
.L_x_234:
[----:B------:R-:W2:Y:S01]  /*abf0*/  LDL.LU R2, [R1] ;  /* 0x0000000001027983 */ /* 0x000ea20000300800 */
[----:B-----5:R-:W-:Y:S01]  /*ac00*/  LOP3.LUT R0, R0, 0xff, RZ, 0xc0, !PT ;  /* 0x000000ff00007812 */ /* 0x020fe200078ec0ff */
[----:B------:R-:W-:Y:S01]  /*ac10*/  BSSY B1, `(.L_x_236) ;  /* 0x000000b000017945 */ /* 0x000fe20003800000 */
[----:B------:R-:W-:Y:S02]  /*ac20*/  ISETP.LT.OR P3, PT, R34, 0xc2, !P1 ;  /* 0x000000c22200780c */ /* 0x000fe40004f61670 */
[----:B------:R-:W-:-:S05]  /*ac30*/  F2FP.F16.E4M3.UNPACK_B R0, R0 ;  /* 0x00000000ff00723e */ /* 0x000fca00020006ff */
[----:B------:R-:W-:-:S05]  /*ac40*/  HADD2.F32 R0, -RZ, R0.H0_H0 ;  /* 0x20000000ff007230 */ /* 0x000fca0000004100 */
[----:B------:R-:W-:-:S04]  /*ac50*/  FMUL R0, R0, UR26 ;  /* 0x0000001a00007c20 */ /* 0x000fc80008400000 */
[----:B--2---:R-:W-:-:S05]  /*ac60*/  FFMA R0, R2, UR25, R0 ;  /* 0x0000001902007c23 */ /* 0x004fca0008000000 */
[----:B0-----:R-:W-:Y:S02]  /*ac70*/  F2FP.SATFINITE.E4M3.F32.PACK_AB_MERGE_C R3, RZ, R0, RZ ;  /* 0x00000000ff03723e */ /* 0x001fe400048070ff */
[----:B------:R-:W-:-:S03]  /*ac80*/  PRMT R0, RZ, 0x7610, R0 ;  /* 0x00007610ff007816 */ /* 0x000fc60000000000 */
[----:B------:R0:W-:Y:S01]  /*ac90*/  @!P4 STG.E.U8 desc[UR22][R26.64+0xc0], R3 ;  /* 0x0000c0031a00c986 */ /* 0x0001e2000c101116 */
[----:B------:R-:W-:Y:S05]  /*aca0*/  @P3 BRA `(.L_x_237) ;  /* 0x0000000000043947 */ /* 0x000fea0003800000 */
[----:B------:R2:W5:Y:S02]  /*acb0*/  LDG.E.U8 R0, desc[UR22][R30.64+0xc1] ;  /* 0x0000c1161e007981 */ /* 0x000564000c1e1100 */
.L_x_237:
[----:B------:R-:W-:Y:S05]  /*acc0*/  BSYNC B1 ;  /* 0x0000000000017941 */ /* 0x000fea0003800000 */
.L_x_236:
[----:B------:R-:W3:Y:S01]  /*acd0*/  LDL.LU R2, [R1+0x4] ;  /* 0x0000040001027983 */ /* 0x000ee20000300800 */
[----:B-----5:R-:W-:Y:S01]  /*ace0*/  LOP3.LUT R0, R0, 0xff, RZ, 0xc0, !PT ;  /* 0x000000ff00007812 */ /* 0x020fe200078ec0ff */
[----:B------:R-:W-:Y:S01]  /*acf0*/  BSSY B1, `(.L_x_238) ;  /* 0x000000b000017945 */ /* 0x000fe20003800000 */
[----:B------:R-:W-:Y:S02]  /*ad00*/  ISETP.LT.OR P4, PT, R34, 0xc9, !P0 ;  /* 0x000000c92200780c */ /* 0x000fe40004781670 */
[----:B------:R-:W-:-:S05]  /*ad10*/  F2FP.F16.E4M3.UNPACK_B R0, R0 ;  /* 0x00000000ff00723e */ /* 0x000fca00020006ff */
[----:B------:R-:W-:-:S05]  /*ad20*/  HADD2.F32 R0, -RZ, R0.H0_H0 ;  /* 0x20000000ff007230 */ /* 0x000fca0000004100 */
[----:B------:R-:W-:-:S04]  /*ad30*/  FMUL R0, R0, UR26 ;  /* 0x0000001a00007c20 */ /* 0x000fc80008400000 */
[----:B---3--:R-:W-:-:S05]  /*ad40*/  FFMA R0, R2, UR25, R0 ;  /* 0x0000001902007c23 */ /* 0x008fca0008000000 */
[----:B0-----:R-:W-:Y:S02]  /*ad50*/  F2FP.SATFINITE.E4M3.F32.PACK_AB_MERGE_C R3, RZ, R0, RZ ;  /* 0x00000000ff03723e */ /* 0x001fe400048070ff */
[----:B------:R-:W-:-:S03]  /*ad60*/  PRMT R0, RZ, 0x7610, R0 ;  /* 0x00007610ff007816 */ /* 0x000fc60000000000 */
[----:B------:R0:W-:Y:S01]  /*ad70*/  @!P3 STG.E.U8 desc[UR22][R26.64+0xc1], R3 ;  /* 0x0000c1031a00b986 */ /* 0x0001e2000c101116 */
[----:B------:R-:W-:Y:S05]  /*ad80*/  @P4 BRA `(.L_x_239) ;  /* 0x0000000000044947 */ /* 0x000fea0003800000 */
[----:B------:R3:W5:Y:S02]  /*ad90*/  LDG.E.U8 R0, desc[UR22][R28.64+0xc8] ;  /* 0x0000c8161c007981 */ /* 0x000764000c1e1100 */
.L_x_239:
[----:B------:R-:W-:Y:S05]  /*ada0*/  BSYNC B1 ;  /* 0x0000000000017941 */ /* 0x000fea0003800000 */
.L_x_238:
[----:B------:R-:W2:Y:S01]  /*adb0*/  LDL.LU R2, [R1+0x8] ;  /* 0x0000080001027983 */ /* 0x000ea20000300800 */
        /* <DEDUP_REMOVED lines=12> */
.L_x_241:
[----:B------:R-:W-:Y:S05]  /*ae80*/  BSYNC B1 ;  /* 0x0000000000017941 */ /* 0x000fea0003800000 */
.L_x_240:
        /* <DEDUP_REMOVED lines=13> */
.L_x_243:
[----:B------:R-:W-:Y:S05]  /*af60*/  BSYNC B1 ;  /* 0x0000000000017941 */ /* 0x000fea0003800000 */
.L_x_242:
        /* <DEDUP_REMOVED lines=13> */
.L_x_245:
[----:B------:R-:W-:Y:S05]  /*b040*/  BSYNC B1 ;  /* 0x0000000000017941 */ /* 0x000fea0003800000 */
.L_x_244:
        /* <DEDUP_REMOVED lines=13> */
.L_x_247:
[----:B------:R-:W-:Y:S05]  /*b120*/  BSYNC B1 ;  /* 0x0000000000017941 */ /* 0x000fea0003800000 */
.L_x_246:
        /* <DEDUP_REMOVED lines=13> */
.L_x_249:
[----:B------:R-:W-:Y:S05]  /*b200*/  BSYNC B1 ;  /* 0x0000000000017941 */ /* 0x000fea0003800000 */
.L_x_248:
        /* <DEDUP_REMOVED lines=13> */
.L_x_251:
[----:B------:R-:W-:Y:S05]  /*b2e0*/  BSYNC B1 ;  /* 0x0000000000017941 */ /* 0x000fea0003800000 */
.L_x_250:
        /* <DEDUP_REMOVED lines=13> */
.L_x_253:
[----:B------:R-:W-:Y:S05]  /*b3c0*/  BSYNC B1 ;  /* 0x0000000000017941 */ /* 0x000fea0003800000 */
.L_x_252:
        /* <DEDUP_REMOVED lines=13> */
.L_x_255:
[----:B------:R-:W-:Y:S05]  /*b4a0*/  BSYNC B1 ;  /* 0x0000000000017941 */ /* 0x000fea0003800000 */
.L_x_254:
        /* <DEDUP_REMOVED lines=13> */
.L_x_257:
[----:B------:R-:W-:Y:S05]  /*b580*/  BSYNC B1 ;  /* 0x0000000000017941 */ /* 0x000fea0003800000 */
.L_x_256:
        /* <DEDUP_REMOVED lines=13> */
.L_x_259:
[----:B------:R-:W-:Y:S05]  /*b660*/  BSYNC B1 ;  /* 0x0000000000017941 */ /* 0x000fea0003800000 */
.L_x_258:
        /* <DEDUP_REMOVED lines=13> */
.L_x_261:
[----:B------:R-:W-:Y:S05]  /*b740*/  BSYNC B1 ;  /* 0x0000000000017941 */ /* 0x000fea0003800000 */
.L_x_260:
        /* <DEDUP_REMOVED lines=13> */
.L_x_263:
[----:B------:R-:W-:Y:S05]  /*b820*/  BSYNC B1 ;  /* 0x0000000000017941 */ /* 0x000fea0003800000 */
.L_x_262:
        /* <DEDUP_REMOVED lines=13> */
.L_x_265:
[----:B------:R-:W-:Y:S05]  /*b900*/  BSYNC B1 ;  /* 0x0000000000017941 */ /* 0x000fea0003800000 */
.L_x_264:
        /* <DEDUP_REMOVED lines=13> */
.L_x_267:
[----:B------:R-:W-:Y:S05]  /*b9e0*/  BSYNC B1 ;  /* 0x0000000000017941 */ /* 0x000fea0003800000 */
.L_x_266:
        /* <DEDUP_REMOVED lines=13> */
.L_x_269:
[----:B------:R-:W-:Y:S05]  /*bac0*/  BSYNC B1 ;  /* 0x0000000000017941 */ /* 0x000fea0003800000 */
.L_x_268:
        /* <DEDUP_REMOVED lines=13> */
.L_x_271:
[----:B------:R-:W-:Y:S05]  /*bba0*/  BSYNC B1 ;  /* 0x0000000000017941 */ /* 0x000fea0003800000 */
.L_x_270:
        /* <DEDUP_REMOVED lines=13> */
.L_x_273:
[----:B------:R-:W-:Y:S05]  /*bc80*/  BSYNC B1 ;  /* 0x0000000000017941 */ /* 0x000fea0003800000 */
.L_x_272:
        /* <DEDUP_REMOVED lines=13> */
.L_x_275:
[----:B------:R-:W-:Y:S05]  /*bd60*/  BSYNC B1 ;  /* 0x0000000000017941 */ /* 0x000fea0003800000 */
.L_x_274:
        /* <DEDUP_REMOVED lines=13> */
.L_x_277:
[----:B------:R-:W-:Y:S05]  /*be40*/  BSYNC B1 ;  /* 0x0000000000017941 */ /* 0x000fea0003800000 */
.L_x_276:
        /* <DEDUP_REMOVED lines=13> */
.L_x_279:
[----:B------:R-:W-:Y:S05]  /*bf20*/  BSYNC B1 ;  /* 0x0000000000017941 */ /* 0x000fea0003800000 */
.L_x_278:
        /* <DEDUP_REMOVED lines=13> */
.L_x_281:
[----:B------:R-:W-:Y:S05]  /*c000*/  BSYNC B1 ;  /* 0x0000000000017941 */ /* 0x000fea0003800000 */
.L_x_280:
        /* <DEDUP_REMOVED lines=13> */
.L_x_283:
[----:B------:R-:W-:Y:S05]  /*c0e0*/  BSYNC B1 ;  /* 0x0000000000017941 */ /* 0x000fea0003800000 */
.L_x_282:
        /* <DEDUP_REMOVED lines=13> */
.L_x_285:
[----:B------:R-:W-:Y:S05]  /*c1c0*/  BSYNC B1 ;  /* 0x0000000000017941 */ /* 0x000fea0003800000 */
.L_x_284:
        /* <DEDUP_REMOVED lines=13> */
.L_x_287:
[----:B------:R-:W-:Y:S05]  /*c2a0*/  BSYNC B1 ;  /* 0x0000000000017941 */ /* 0x000fea0003800000 */
.L_x_286:
        /* <DEDUP_REMOVED lines=13> */
.L_x_289:
[----:B------:R-:W-:Y:S05]  /*c380*/  BSYNC B1 ;  /* 0x0000000000017941 */ /* 0x000fea0003800000 */
.L_x_288:
        /* <DEDUP_REMOVED lines=13> */
.L_x_291:
[----:B------:R-:W-:Y:S05]  /*c460*/  BSYNC B1 ;  /* 0x0000000000017941 */ /* 0x000fea0003800000 */
.L_x_290:
        /* <DEDUP_REMOVED lines=13> */
.L_x_293:
[----:B------:R-:W-:Y:S05]  /*c540*/  BSYNC B1 ;  /* 0x0000000000017941 */ /* 0x000fea0003800000 */
.L_x_292:
[----:B------:R-:W-:Y:S05]  /*c550*/  @P1 BRA `(.L_x_294) ;  /* 0x0000002000a41947 */ /* 0x000fea0003800000 */
[----:B------:R-:W2:Y:S01]  /*c560*/  LDL.LU R2, [R1+0x74] ;  /* 0x0000740001027983 */ /* 0x000ea20000300800 */
[----:B-----5:R-:W-:-:S04]  /*c570*/  LOP3.LUT R0, R0, 0xff, RZ, 0xc0, !PT ;  /* 0x000000ff00007812 */ /* 0x020fc800078ec0ff */
[----:B------:R-:W-:-:S05]  /*c580*/  F2FP.F16.E4M3.UNPACK_B R0, R0 ;  /* 0x00000000ff00723e */ /* 0x000fca00020006ff */
[----:B------:R-:W-:-:S05]  /*c590*/  HADD2.F32 R0, -RZ, R0.H0_H0 ;  /* 0x20000000ff007230 */ /* 0x000fca0000004100 */
[----:B------:R-:W-:-:S04]  /*c5a0*/  FMUL R0, R0, UR26 ;  /* 0x0000001a00007c20 */ /* 0x000fc80008400000 */
[----:B--2---:R-:W-:-:S05]  /*c5b0*/  FFMA R0, R2, UR25, R0 ;  /* 0x0000001902007c23 */ /* 0x004fca0008000000 */
[----:B0-----:R-:W-:-:S05]  /*c5c0*/  F2FP.SATFINITE.E4M3.F32.PACK_AB_MERGE_C R3, RZ, R0, RZ ;  /* 0x00000000ff03723e */ /* 0x001fca00048070ff */
[----:B------:R0:W-:Y:S01]  /*c5d0*/  STG.E.U8 desc[UR22][R26.64+0xf9], R3 ;  /* 0x0000f9031a007986 */ /* 0x0001e2000c101116 */
[----:B------:R-:W-:Y:S05]  /*c5e0*/  BRA `(.L_x_294) ;  /* 0x0000002000807947 */ /* 0x000fea0003800000 */
.L_x_37:
[C---:B------:R-:W-:Y:S01]  /*c5f0*/  ISETP.GE.AND P1, PT, R39.reuse, 0x1, PT ;  /* 0x000000012700780c */ /* 0x040fe20003f26270 */
[----:B------:R-:W-:Y:S01]  /*c600*/  FMUL R226, R226, UR25 ;  /* 0x00000019e2e27c20 */ /* 0x000fe20008400000 */
[----:B------:R-:W2:Y:S01]  /*c610*/  LDL.LU R227, [R1+0x10] ;  /* 0x0000100001e37983 */ /* 0x000ea20000300800 */
[----:B------:R-:W-:Y:S01]  /*c620*/  ISETP.GE.AND P0, PT, R39, 0x9, PT ;  /* 0x000000092700780c */ /* 0x000fe20003f06270 */
[----:B------:R-:W-:Y:S01]  /*c630*/  FMUL R225, R225, UR25 ;  /* 0x00000019e1e17c20 */ /* 0x000fe20008400000 */
[C---:B------:R-:W-:Y:S02]  /*c640*/  ISETP.LT.OR P4, PT, R34.reuse, 0x1, !P1 ;  /* 0x000000012200780c */ /* 0x040fe40004f81670 */
[C---:B------:R-:W-:Y:S02]  /*c650*/  ISETP.LT.OR P5, PT, R34.reuse, 0x2, !P1 ;  /* 0x000000022200780c */ /* 0x040fe40004fa1670 */
[----:B------:R-:W-:Y:S02]  /*c660*/  F2FP.SATFINITE.E4M3.F32.PACK_AB_MERGE_C R29, RZ, R226, RZ ;  /* 0x000000e2ff1d723e */ /* 0x000fe400048070ff */
[----:B------:R-:W-:Y:S01]  /*c670*/  ISETP.LT.OR P3, PT, R34, 0x1, !P0 ;  /* 0x000000012200780c */ /* 0x000fe20004761670 */
[----:B------:R-:W-:Y:S01]  /*c680*/  FMUL R224, R224, UR25 ;  /* 0x00000019e0e07c20 */ /* 0x000fe20008400000 */
[----:B------:R-:W-:Y:S01]  /*c690*/  ISETP.LT.OR P6, PT, R34, 0xa, !P1 ;  /* 0x0000000a2200780c */ /* 0x000fe20004fc1670 */
[----:B------:R-:W-:Y:S01]  /*c6a0*/  FMUL R223, R223, UR25 ;  /* 0x00000019dfdf7c20 */ /* 0x000fe20008400000 */
[----:B------:R-:W-:Y:S01]  /*c6b0*/  F2FP.SATFINITE.E4M3.F32.PACK_AB_MERGE_C R225, RZ, R225, RZ ;  /* 0x000000e1ffe1723e */ /* 0x000fe200048070ff */
[----:B------:R-:W-:Y:S01]  /*c6c0*/  FMUL R221, R221, UR25 ;  /* 0x00000019dddd7c20 */ /* 0x000fe20008400000 */
[----:B------:R-:W-:Y:S01]  /*c6d0*/  FMUL R222, R222, UR25 ;  /* 0x00000019dede7c20 */ /* 0x000fe20008400000 */
[----:B------:R0:W-:Y:S01]  /*c6e0*/  @!P4 STG.E.U8 desc[UR22][R24.64], R29 ;  /* 0x0000001d1800c986 */ /* 0x0001e2000c101116 */
[----:B------:R-:W-:-:S02]  /*c6f0*/  ISETP.LT.OR P4, PT, R34, 0x2, !P0 ;  /* 0x000000022200780c */ /* 0x000fc40004781670 */
[----:B------:R-:W-:Y:S01]  /*c700*/  F2FP.SATFINITE.E4M3.F32.PACK_AB_MERGE_C R31, RZ, R224, RZ ;  /* 0x000000e0ff1f723e */ /* 0x000fe200048070ff */
[----:B------:R3:W-:Y:S01]  /*c710*/  @!P5 STG.E.U8 desc[UR22][R24.64+0x1], R225 ;  /* 0x000001e11800d986 */ /* 0x0007e2000c101116 */
[----:B------:R-:W-:Y:S02]  /*c720*/  ISETP.LT.OR P5, PT, R34, 0x9, !P1 ;  /* 0x000000092200780c */ /* 0x000fe40004fa1670 */
[----:B------:R-:W-:Y:S01]  /*c730*/  F2FP.SATFINITE.E4M3.F32.PACK_AB_MERGE_C R223, RZ, R223, RZ ;  /* 0x000000dfffdf723e */ /* 0x000fe200048070ff */
[----:B------:R-:W-:Y:S01]  /*c740*/  FMUL R220, R220, UR25 ;  /* 0x00000019dcdc7c20 */ /* 0x000fe20008400000 */
[----:B------:R-:W-:Y:S01]  /*c750*/  F2FP.SATFINITE.E4M3.F32.PACK_AB_MERGE_C R221, RZ, R221, RZ ;  /* 0x000000ddffdd723e */ /* 0x000fe200048070ff */
[----:B------:R-:W-:Y:S01]  /*c760*/  @!P3 STG.E.U8 desc[UR22][R26.64], R31 ;  /* 0x0000001f1a00b986 */ /* 0x000fe2000c101116 */
[----:B------:R-:W-:-:S03]  /*c770*/  ISETP.LT.OR P3, PT, R34, 0x9, !P0 ;  /* 0x000000092200780c */ /* 0x000fc60004761670 */
[----:B------:R-:W-:Y:S01]  /*c780*/  @!P4 STG.E.U8 desc[UR22][R26.64+0x1], R223 ;  /* 0x000001df1a00c986 */ /* 0x000fe2000c101116 */
[----:B------:R-:W-:-:S03]  /*c790*/  ISETP.LT.OR P4, PT, R34, 0xa, !P0 ;  /* 0x0000000a2200780c */ /* 0x000fc60004781670 */
[----:B------:R-:W-:Y:S01]  /*c7a0*/  @!P6 STG.E.U8 desc[UR22][R24.64+0x9], R221 ;  /* 0x000009dd1800e986 */ /* 0x000fe2000c101116 */
[C---:B------:R-:W-:Y:S01]  /*c7b0*/  ISETP.LT.OR P6, PT, R34.reuse, 0x12, !P1 ;  /* 0x000000122200780c */ /* 0x040fe20004fc1670 */
[----:B------:R-:W-:Y:S01]  /*c7c0*/  FMUL R219, R219, UR25 ;  /* 0x00000019dbdb7c20 */ /* 0x000fe20008400000 */
[----:B0-----:R-:W-:Y:S01]  /*c7d0*/  F2FP.SATFINITE.E4M3.F32.PACK_AB_MERGE_C R29, RZ, R222, RZ ;  /* 0x000000deff1d723e */ /* 0x001fe200048070ff */
[----:B------:R-:W-:Y:S01]  /*c7e0*/  FMUL R217, R217, UR25 ;  /* 0x00000019d9d97c20 */ /* 0x000fe20008400000 */
[----:B------:R-:W4:Y:S01]  /*c7f0*/  LDL.LU R226, [R1+0xc] ;  /* 0x00000c0001e27983 */ /* 0x000f220000300800 */
[----:B------:R-:W-:Y:S02]  /*c800*/  F2FP.SATFINITE.E4M3.F32.PACK_AB_MERGE_C R33, RZ, R220, RZ ;  /* 0x000000dcff21723e */ /* 0x000fe400048070ff */
[----:B------:R-:W-:Y:S01]  /*c810*/  F2FP.SATFINITE.E4M3.F32.PACK_AB_MERGE_C R219, RZ, R219, RZ ;  /* 0x000000dbffdb723e */ /* 0x000fe200048070ff */
[----:B------:R0:W-:Y:S01]  /*c820*/  @!P5 STG.E.U8 desc[UR22][R24.64+0x8], R29 ;  /* 0x0000081d1800d986 */ /* 0x0001e2000c101116 */
[----:B------:R-:W-:-:S02]  /*c830*/  ISETP.LT.OR P5, PT, R34, 0x11, !P1 ;  /* 0x000000112200780c */ /* 0x000fc40004fa1670 */
[----:B------:R-:W-:Y:S01]  /*c840*/  F2FP.SATFINITE.E4M3.F32.PACK_AB_MERGE_C R217, RZ, R217, RZ ;  /* 0x000000d9ffd9723e */ /* 0x000fe200048070ff */
[----:B---3--:R-:W3:Y:S01]  /*c850*/  LDL.LU R225, [R1+0x8] ;  /* 0x0000080001e17983 */ /* 0x008ee20000300800 */
[----:B------:R-:W-:-:S03]  /*c860*/  FMUL R218, R218, UR25 ;  /* 0x00000019dada7c20 */ /* 0x000fc60008400000 */
[----:B------:R-:W4:Y:S04]  /*c870*/  LDL.LU R224, [R1+0x4] ;  /* 0x0000040001e07983 */ /* 0x000f280000300800 */
[----:B------:R-:W3:Y:S01]  /*c880*/  LDL.LU R222, [R1] ;  /* 0x0000000001de7983 */ /* 0x000ee20000300800 */
[----:B0-----:R-:W-:Y:S01]  /*c890*/  F2FP.SATFINITE.E4M3.F32.PACK_AB_MERGE_C R29, RZ, R218, RZ ;  /* 0x000000daff1d723e */ /* 0x001fe200048070ff */
[----:B------:R-:W-:Y:S01]  /*c8a0*/  FMUL R216, R216, UR25 ;  /* 0x00000019d8d87c20 */ /* 0x000fe20008400000 */
[----:B------:R-:W-:Y:S01]  /*c8b0*/  FMUL R215, R215, UR25 ;  /* 0x00000019d7d77c20 */ /* 0x000fe20008400000 */
[----:B------:R0:W-:Y:S01]  /*c8c0*/  @!P3 STG.E.U8 desc[UR22][R26.64+0x8], R33 ;  /* 0x000008211a00b986 */ /* 0x0001e2000c101116 */
[C---:B------:R-:W-:Y:S01]  /*c8d0*/  ISETP.LT.OR P3, PT, R34.reuse, 0x11, !P0 ;  /* 0x000000112200780c */ /* 0x040fe20004761670 */
[----:B------:R-:W-:Y:S01]  /*c8e0*/  FMUL R213, R213, UR25 ;  /* 0x00000019d5d57c20 */ /* 0x000fe20008400000 */
[----:B------:R-:W-:Y:S01]  /*c8f0*/  F2FP.SATFINITE.E4M3.F32.PACK_AB_MERGE_C R31, RZ, R216, RZ ;  /* 0x000000d8ff1f723e */ /* 0x000fe200048070ff */
[----:B------:R-:W-:Y:S01]  /*c900*/  @!P4 STG.E.U8 desc[UR22][R26.64+0x9], R219 ;  /* 0x000009db1a00c986 */ /* 0x000fe2000c101116 */
[----:B------:R-:W-:Y:S01]  /*c910*/  ISETP.LT.OR P4, PT, R34, 0x12, !P0 ;  /* 0x000000122200780c */ /* 0x000fe20004781670 */
[----:B------:R-:W-:Y:S01]  /*c920*/  FMUL R214, R214, UR25 ;  /* 0x00000019d6d67c20 */ /* 0x000fe20008400000 */
[----:B------:R-:W-:Y:S01]  /*c930*/  F2FP.SATFINITE.E4M3.F32.PACK_AB_MERGE_C R215, RZ, R215, RZ ;  /* 0x000000d7ffd7723e */ /* 0x000fe200048070ff */
[----:B------:R-:W-:Y:S01]  /*c940*/  @!P6 STG.E.U8 desc[UR22][R24.64+0x11], R217 ;  /* 0x000011d91800e986 */ /* 0x000fe2000c101116 */
[----:B------:R-:W-:Y:S01]  /*c950*/  ISETP.LT.OR P6, PT, R34, 0x1a, !P1 ;  /* 0x0000001a2200780c */ /* 0x000fe20004fc1670 */
[----:B------:R-:W-:Y:S01]  /*c960*/  FMUL R212, R212, UR25 ;  /* 0x00000019d4d47c20 */ /* 0x000fe20008400000 */
[----:B------:R-:W-:Y:S01]  /*c970*/  F2FP.SATFINITE.E4M3.F32.PACK_AB_MERGE_C R213, RZ, R213, RZ ;  /* 0x000000d5ffd5723e */ /* 0x000fe200048070ff */
[----:B------:R1:W-:Y:S01]  /*c980*/  @!P5 STG.E.U8 desc[UR22][R24.64+0x10], R29 ;  /* 0x0000101d1800d986 */ /* 0x0003e2000c101116 */
[C---:B------:R-:W-:Y:S01]  /*c990*/  ISETP.LT.OR P5, PT, R34.reuse, 0x19, !P1 ;  /* 0x000000192200780c */ /* 0x040fe20004fa1670 */
[----:B------:R-:W-:Y:S01]  /*c9a0*/  FMUL R211, R211, UR25 ;  /* 0x00000019d3d37c20 */ /* 0x000fe20008400000 */
[----:B------:R-:W-:Y:S01]  /*c9b0*/  FMUL R209, R209, UR25 ;  /* 0x00000019d1d17c20 */ /* 0x000fe20008400000 */
[----:B------:R1:W-:Y:S01]  /*c9c0*/  @!P3 STG.E.U8 desc[UR22][R26.64+0x10], R31 ;  /* 0x0000101f1a00b986 */ /* 0x0003e2000c101116 */
[----:B------:R-:W-:Y:S01]  /*c9d0*/  ISETP.LT.OR P3, PT, R34, 0x19, !P0 ;  /* 0x000000192200780c */ /* 0x000fe20004761670 */
[----:B------:R-:W-:Y:S01]  /*c9e0*/  FMUL R210, R210, UR25 ;  /* 0x00000019d2d27c20 */ /* 0x000fe20008400000 */
[----:B0-----:R-:W-:Y:S01]  /*c9f0*/  F2FP.SATFINITE.E4M3.F32.PACK_AB_MERGE_C R33, RZ, R212, RZ ;  /* 0x000000d4ff21723e */ /* 0x001fe200048070ff */
[----:B------:R-:W-:Y:S01]  /*ca00*/  @!P4 STG.E.U8 desc[UR22][R26.64+0x11], R215 ;  /* 0x000011d71a00c986 */ /* 0x000fe2000c101116 */
[----:B------:R-:W-:Y:S01]  /*ca10*/  ISETP.LT.OR P4, PT, R34, 0x1a, !P0 ;  /* 0x0000001a2200780c */ /* 0x000fe20004781670 */
[----:B------:R-:W-:Y:S01]  /*ca20*/  FMUL R208, R208, UR25 ;  /* 0x00000019d0d07c20 */ /* 0x000fe20008400000 */
[----:B------:R-:W-:Y:S01]  /*ca30*/  F2FP.SATFINITE.E4M3.F32.PACK_AB_MERGE_C R211, RZ, R211, RZ ;  /* 0x000000d3ffd3723e */ /* 0x000fe200048070ff */
[----:B------:R-:W-:Y:S01]  /*ca40*/  @!P6 STG.E.U8 desc[UR22][R24.64+0x19], R213 ;  /* 0x000019d51800e986 */ /* 0x000fe2000c101116 */
[----:B------:R-:W-:Y:S01]  /*ca50*/  ISETP.LT.OR P6, PT, R34, 0x22, !P1 ;  /* 0x000000222200780c */ /* 0x000fe20004fc1670 */
[----:B------:R-:W-:Y:S01]  /*ca60*/  FMUL R207, R207, UR25 ;  /* 0x00000019cfcf7c20 */ /* 0x000fe20008400000 */
[----:B-1----:R-:W-:Y:S01]  /*ca70*/  F2FP.SATFINITE.E4M3.F32.PACK_AB_MERGE_C R29, RZ, R214, RZ ;  /* 0x000000d6ff1d723e */ /* 0x002fe200048070ff */
[----:B------:R-:W-:Y:S01]  /*ca80*/  FMUL R205, R205, UR25 ;  /* 0x00000019cdcd7c20 */ /* 0x000fe20008400000 */
[----:B------:R-:W-:Y:S01]  /*ca90*/  F2FP.SATFINITE.E4M3.F32.PACK_AB_MERGE_C R209, RZ, R209, RZ ;  /* 0x000000d1ffd1723e */ /* 0x000fe200048070ff */
[----:B------:R-:W-:Y:S01]  /*caa0*/  FMUL R206, R206, UR25 ;  /* 0x00000019cece7c20 */ /* 0x000fe20008400000 */
[----:B------:R-:W-:Y:S01]  /*cab0*/  F2FP.SATFINITE.E4M3.F32.PACK_AB_MERGE_C R31, RZ, R208, RZ ;  /* 0x000000d0ff1f723e */ /* 0x000fe200048070ff */
[----:B------:R0:W-:Y:S01]  /*cac0*/  @!P5 STG.E.U8 desc[UR22][R24.64+0x18], R29 ;  /* 0x0000181d1800d986 */ /* 0x0001e2000c101116 */
[----:B------:R-:W-:Y:S01]  /*cad0*/  ISETP.LT.OR P5, PT, R34, 0x21, !P1 ;  /* 0x000000212200780c */ /* 0x000fe20004fa1670 */
[----:B------:R-:W-:Y:S01]  /*cae0*/  FMUL R204, R204, UR25 ;  /* 0x00000019cccc7c20 */ /* 0x000fe20008400000 */
[----:B------:R-:W-:Y:S01]  /*caf0*/  F2FP.SATFINITE.E4M3.F32.PACK_AB_MERGE_C R207, RZ, R207, RZ ;  /* 0x000000cfffcf723e */ /* 0x000fe200048070ff */
[----:B------:R1:W-:Y:S01]  /*cb00*/  @!P3 STG.E.U8 desc[UR22][R26.64+0x18], R33 ;  /* 0x000018211a00b986 */ /* 0x0003e2000c101116 */
[C---:B------:R-:W-:Y:S01]  /*cb10*/  ISETP.LT.OR P3, PT, R34.reuse, 0x21, !P0 ;  /* 0x000000212200780c */ /* 0x040fe20004761670 */
[----:B------:R-:W-:Y:S01]  /*cb20*/  FMUL R203, R203, UR25 ;  /* 0x00000019cbcb7c20 */ /* 0x000fe20008400000 */
[----:B------:R-:W-:Y:S01]  /*cb30*/  F2FP.SATFINITE.E4M3.F32.PACK_AB_MERGE_C R205, RZ, R205, RZ ;  /* 0x000000cdffcd723e */ /* 0x000fe200048070ff */
[----:B------:R-:W-:Y:S01]  /*cb40*/  @!P4 STG.E.U8 desc[UR22][R26.64+0x19], R211 ;  /* 0x000019d31a00c986 */ /* 0x000fe2000c101116 */
[C---:B------:R-:W-:Y:S01]  /*cb50*/  ISETP.LT.OR P4, PT, R34.reuse, 0x22, !P0 ;  /* 0x000000222200780c */ /* 0x040fe20004781670 */
[----:B------:R-:W-:Y:S01]  /*cb60*/  FMUL R201, R201, UR25 ;  /* 0x00000019c9c97c20 */ /* 0x000fe20008400000 */
[----:B------:R-:W-:Y:S01]  /*cb70*/  F2FP.SATFINITE.E4M3.F32.PACK_AB_MERGE_C R203, RZ, R203, RZ ;  /* 0x000000cbffcb723e */ /* 0x000fe200048070ff */
[----:B------:R-:W-:Y:S01]  /*cb80*/  @!P6 STG.E.U8 desc[UR22][R24.64+0x21], R209 ;  /* 0x000021d11800e986 */ /* 0x000fe2000c101116 */
[----:B------:R-:W-:Y:S01]  /*cb90*/  ISETP.LT.OR P6, PT, R34, 0x2a, !P1 ;  /* 0x0000002a2200780c */ /* 0x000fe20004fc1670 */
[----:B------:R-:W-:Y:S01]  /*cba0*/  FMUL R202, R202, UR25 ;  /* 0x00000019caca7c20 */ /* 0x000fe20008400000 */
[----:B0-----:R-:W-:Y:S01]  /*cbb0*/  F2FP.SATFINITE.E4M3.F32.PACK_AB_MERGE_C R29, RZ, R210, RZ ;  /* 0x000000d2ff1d723e */ /* 0x001fe200048070ff */
[----:B------:R-:W-:Y:S01]  /*cbc0*/  FMUL R200, R200, UR25 ;  /* 0x00000019c8c87c20 */ /* 0x000fe20008400000 */
[----:B-1----:R-:W-:Y:S01]  /*cbd0*/  F2FP.SATFINITE.E4M3.F32.PACK_AB_MERGE_C R33, RZ, R204, RZ ;  /* 0x000000ccff21723e */ /* 0x002fe200048070ff */
[----:B------:R-:W-:Y:S01]  /*cbe0*/  FMUL R199, R199, UR25 ;  /* 0x00000019c7c77c20 */ /* 0x000fe20008400000 */
[----:B------:R-:W-:Y:S01]  /*cbf0*/  F2FP.SATFINITE.E4M3.F32.PACK_AB_MERGE_C R201, RZ, R201, RZ ;  /* 0x000000c9ffc9723e */ /* 0x000fe200048070ff */
[----:B------:R0:W-:Y:S01]  /*cc00*/  @!P5 STG.E.U8 desc[UR22][R24.64+0x20], R29 ;  /* 0x0000201d1800d986 */ /* 0x0001e2000c101116 */
[C---:B------:R-:W-:Y:S01]  /*cc10*/  ISETP.LT.OR P5, PT, R34.reuse, 0x29, !P1 ;  /* 0x000000292200780c */ /* 0x040fe20004fa1670 */
[----:B------:R-:W-:Y:S01]  /*cc20*/  FMUL R197, R197, UR25 ;  /* 0x00000019c5c57c20 */ /* 0x000fe20008400000 */
[----:B------:R-:W-:Y:S01]  /*cc30*/  F2FP.SATFINITE.E4M3.F32.PACK_AB_MERGE_C R199, RZ, R199, RZ ;  /* 0x000000c7ffc7723e */ /* 0x000fe200048070ff */
[----:B------:R1:W-:Y:S01]  /*cc40*/  @!P3 STG.E.U8 desc[UR22][R26.64+0x20], R31 ;  /* 0x0000201f1a00b986 */ /* 0x0003e2000c101116 */
[----:B------:R-:W-:Y:S01]  /*cc50*/  ISETP.LT.OR P3, PT, R34, 0x29, !P0 ;  /* 0x000000292200780c */ /* 0x000fe20004761670 */
[----:B------:R-:W-:Y:S01]  /*cc60*/  FMUL R198, R198, UR25 ;  /* 0x00000019c6c67c20 */ /* 0x000fe20008400000 */
[----:B------:R-:W-:Y:S01]  /*cc70*/  F2FP.SATFINITE.E4M3.F32.PACK_AB_MERGE_C R197, RZ, R197, RZ ;  /* 0x000000c5ffc5723e */ /* 0x000fe200048070ff */
[----:B------:R-:W-:Y:S01]  /*cc80*/  @!P4 STG.E.U8 desc[UR22][R26.64+0x21], R207 ;  /* 0x000021cf1a00c986 */ /* 0x000fe2000c101116 */
[----:B------:R-:W-:Y:S01]  /*cc90*/  ISETP.LT.OR P4, PT, R34, 0x2a, !P0 ;  /* 0x0000002a2200780c */ /* 0x000fe20004781670 */
[----:B------:R-:W-:Y:S01]  /*cca0*/  FMUL R196, R196, UR25 ;  /* 0x00000019c4c47c20 */ /* 0x000fe20008400000 */
[----:B------:R-:W-:Y:S01]  /*ccb0*/  FMUL R195, R195, UR25 ;  /* 0x00000019c3c37c20 */ /* 0x000fe20008400000 */
        /* <DEDUP_REMOVED lines=27> */
[----:B------:R-:W-:Y:S01]  /*ce70*/  FMUL R186, R186, UR25 ;  /* 0x00000019baba7c20 */ /* 0x000fe20008400000 */
        /* <DEDUP_REMOVED lines=154> */
[----:B-----5:R-:W-:Y:S01]  /*d820*/  FMUL R5, R5, UR25 ;  /* 0x0000001905057c20 */ /* 0x020fe20008400000 */
[----:B0-----:R-:W-:Y:S01]  /*d830*/  F2FP.SATFINITE.E4M3.F32.PACK_AB_MERGE_C R29, RZ, R170, RZ ;  /* 0x000000aaff1d723e */ /* 0x001fe200048070ff */
[----:B------:R-:W-:Y:S01]  /*d840*/  FMUL R0, R0, UR25 ;  /* 0x0000001900007c20 */ /* 0x000fe20008400000 */
[----:B-1----:R-:W-:Y:S01]  /*d850*/  F2FP.SATFINITE.E4M3.F32.PACK_AB_MERGE_C R33, RZ, R164, RZ ;  /* 0x000000a4ff21723e */ /* 0x002fe200048070ff */
[----:B------:R-:W-:Y:S01]  /*d860*/  FMUL R6, R6, UR25 ;  /* 0x0000001906067c20 */ /* 0x000fe20008400000 */
[----:B------:R-:W-:Y:S01]  /*d870*/  F2FP.SATFINITE.E4M3.F32.PACK_AB_MERGE_C R7, RZ, R7, RZ ;  /* 0x00000007ff07723e */ /* 0x000fe200048070ff */
[----:B------:R0:W-:Y:S01]  /*d880*/  @!P5 STG.E.U8 desc[UR22][R24.64+0x70], R29 ;  /* 0x0000701d1800d986 */ /* 0x0001e2000c101116 */
[----:B------:R-:W-:Y:S01]  /*d890*/  ISETP.LT.OR P5, PT, R34, 0x79, !P1 ;  /* 0x000000792200780c */ /* 0x000fe20004fa1670 */
[----:B------:R-:W-:Y:S01]  /*d8a0*/  FMUL R2, R2, UR25 ;  /* 0x0000001902027c20 */ /* 0x000fe20008400000 */
[----:B------:R-:W-:Y:S01]  /*d8b0*/  F2FP.SATFINITE.E4M3.F32.PACK_AB_MERGE_C R5, RZ, R5, RZ ;  /* 0x00000005ff05723e */ /* 0x000fe200048070ff */
[----:B------:R1:W-:Y:S01]  /*d8c0*/  @!P3 STG.E.U8 desc[UR22][R26.64+0x70], R31 ;  /* 0x0000701f1a00b986 */ /* 0x0003e2000c101116 */
[----:B------:R-:W-:Y:S01]  /*d8d0*/  ISETP.LT.OR P3, PT, R34, 0x79, !P0 ;  /* 0x000000792200780c */ /* 0x000fe20004761670 */
[----:B------:R-:W-:Y:S01]  /*d8e0*/  FMUL R3, R3, UR25 ;  /* 0x0000001903037c20 */ /* 0x000fe20008400000 */
[----:B------:R-:W-:Y:S01]  /*d8f0*/  FMUL R4, R4, UR25 ;  /* 0x0000001904047c20 */ /* 0x000fe20008400000 */
[----:B------:R-:W-:Y:S01]  /*d900*/  @!P4 STG.E.U8 desc[UR22][R26.64+0x71], R167 ;  /* 0x000071a71a00c986 */ /* 0x000fe2000c101116 */
[----:B------:R-:W-:-:S03]  /*d910*/  ISETP.LT.OR P4, PT, R34, 0x7a, !P0 ;  /* 0x0000007a2200780c */ /* 0x000fc60004781670 */
[----:B------:R-:W-:Y:S01]  /*d920*/  @!P6 STG.E.U8 desc[UR22][R24.64+0x79], R165 ;  /* 0x000079a51800e986 */ /* 0x000fe2000c101116 */
[----:B------:R-:W-:Y:S02]  /*d930*/  ISETP.LT.OR P6, PT, R34, 0x82, !P1 ;  /* 0x000000822200780c */ /* 0x000fe40004fc1670 */
[----:B0-----:R-:W-:Y:S01]  /*d940*/  F2FP.SATFINITE.E4M3.F32.PACK_AB_MERGE_C R29, RZ, R166, RZ ;  /* 0x000000a6ff1d723e */ /* 0x001fe200048070ff */
[----:B------:R-:W4:Y:S01]  /*d950*/  LDL.LU R220, [R1+0x14] ;  /* 0x0000140001dc7983 */ /* 0x000f220000300800 */
[----:B-1----:R-:W-:-:S03]  /*d960*/  F2FP.SATFINITE.E4M3.F32.PACK_AB_MERGE_C R31, RZ, R160, RZ ;  /* 0x000000a0ff1f723e */ /* 0x002fc600048070ff */
[----:B------:R0:W-:Y:S01]  /*d970*/  @!P5 STG.E.U8 desc[UR22][R24.64+0x78], R29 ;  /* 0x0000781d1800d986 */ /* 0x0001e2000c101116 */
[----:B------:R-:W-:-:S03]  /*d980*/  ISETP.LT.OR P5, PT, R34, 0x81, !P1 ;  /* 0x000000812200780c */ /* 0x000fc60004fa1670 */
[----:B------:R1:W-:Y:S01]  /*d990*/  @!P3 STG.E.U8 desc[UR22][R26.64+0x78], R33 ;  /* 0x000078211a00b986 */ /* 0x0003e2000c101116 */
[----:B------:R-:W-:-:S03]  /*d9a0*/  ISETP.LT.OR P3, PT, R34, 0x81, !P0 ;  /* 0x000000812200780c */ /* 0x000fc60004761670 */
        /* <DEDUP_REMOVED lines=26> */
[----:B0-----:R-:W-:Y:S02]  /*db50*/  F2FP.SATFINITE.E4M3.F32.PACK_AB_MERGE_C R29, RZ, R154, RZ ;  /* 0x0000009aff1d723e */ /* 0x001fe400048070ff */
[----:B-1----:R-:W-:-:S03]  /*db60*/  F2FP.SATFINITE.E4M3.F32.PACK_AB_MERGE_C R33, RZ, R20, RZ ;  /* 0x00000014ff21723e */ /* 0x002fc600048070ff */
[----:B------:R0:W-:Y:S01]  /*db70*/  @!P5 STG.E.U8 desc[UR22][R24.64+0x90], R29 ;  /* 0x0000901d1800d986 */ /* 0x0001e2000c101116 */
[----:B------:R-:W-:-:S03]  /*db80*/  ISETP.LT.OR P5, PT, R34, 0x99, !P1 ;  /* 0x000000992200780c */ /* 0x000fc60004fa1670 */
[----:B------:R-:W-:Y:S01]  /*db90*/  @!P3 STG.E.U8 desc[UR22][R26.64+0x90], R31 ;  /* 0x0000901f1a00b986 */ /* 0x000fe2000c101116 */
[----:B------:R-:W-:-:S03]  /*dba0*/  ISETP.LT.OR P3, PT, R34, 0x99, !P0 ;  /* 0x000000992200780c */ /* 0x000fc60004761670 */
[----:B------:R1:W-:Y:S01]  /*dbb0*/  @!P4 STG.E.U8 desc[UR22][R26.64+0x91], R23 ;  /* 0x000091171a00c986 */ /* 0x0003e2000c101116 */
[----:B------:R-:W-:-:S03]  /*dbc0*/  ISETP.LT.OR P4, PT, R34, 0x9a, !P0 ;  /* 0x0000009a2200780c */ /* 0x000fc60004781670 */
[----:B------:R2:W-:Y:S01]  /*dbd0*/  @!P6 STG.E.U8 desc[UR22][R24.64+0x99], R21 ;  /* 0x000099151800e986 */ /* 0x0005e2000c101116 */
[----:B------:R-:W-:Y:S02]  /*dbe0*/  ISETP.LT.OR P6, PT, R34, 0xa2, !P1 ;  /* 0x000000a22200780c */ /* 0x000fe40004fc1670 */
[----:B0-----:R-:W-:-:S05]  /*dbf0*/  F2FP.SATFINITE.E4M3.F32.PACK_AB_MERGE_C R29, RZ, R22, RZ ;  /* 0x00000016ff1d723e */ /* 0x001fca00048070ff */
[----:B------:R-:W-:Y:S01]  /*dc00*/  @!P5 STG.E.U8 desc[UR22][R24.64+0x98], R29 ;  /* 0x0000981d1800d986 */ /* 0x000fe2000c101116 */
[C---:B------:R-:W-:Y:S02]  /*dc10*/  ISETP.LT.OR P5, PT, R34.reuse, 0xa1, !P1 ;  /* 0x000000a12200780c */ /* 0x040fe40004fa1670 */
[----:B-1----:R-:W-:Y:S01]  /*dc20*/  F2FP.SATFINITE.E4M3.F32.PACK_AB_MERGE_C R23, RZ, R18, RZ ;  /* 0x00000012ff17723e */ /* 0x002fe200048070ff */
[----:B------:R-:W-:Y:S01]  /*dc30*/  @!P3 STG.E.U8 desc[UR22][R26.64+0x98], R33 ;  /* 0x000098211a00b986 */ /* 0x000fe2000c101116 */
[C---:B------:R-:W-:Y:S02]  /*dc40*/  ISETP.LT.OR P3, PT, R34.reuse, 0xa1, !P0 ;  /* 0x000000a12200780c */ /* 0x040fe40004761670 */
[----:B--2---:R-:W-:Y:S01]  /*dc50*/  F2FP.SATFINITE.E4M3.F32.PACK_AB_MERGE_C R21, RZ, R16, RZ ;  /* 0x00000010ff15723e */ /* 0x004fe200048070ff */
[----:B------:R0:W-:Y:S01]  /*dc60*/  @!P4 STG.E.U8 desc[UR22][R26.64+0x99], R19 ;  /* 0x000099131a00c986 */ /* 0x0001e2000c101116 */
[----:B------:R-:W-:-:S03]  /*dc70*/  ISETP.LT.OR P4, PT, R34, 0xa2, !P0 ;  /* 0x000000a22200780c */ /* 0x000fc60004781670 */
[----:B------:R1:W-:Y:S01]  /*dc80*/  @!P6 STG.E.U8 desc[UR22][R24.64+0xa1], R17 ;  /* 0x0000a1111800e986 */ /* 0x0003e2000c101116 */
[----:B------:R-:W-:-:S03]  /*dc90*/  ISETP.LT.OR P6, PT, R34, 0xaa, !P1 ;  /* 0x000000aa2200780c */ /* 0x000fc60004fc1670 */
[----:B------:R-:W-:Y:S01]  /*dca0*/  @!P5 STG.E.U8 desc[UR22][R24.64+0xa0], R23 ;  /* 0x0000a0171800d986 */ /* 0x000fe2000c101116 */
[----:B------:R-:W-:-:S03]  /*dcb0*/  ISETP.LT.OR P5, PT, R34, 0xa9, !P1 ;  /* 0x000000a92200780c */ /* 0x000fc60004fa1670 */
[----:B------:R-:W-:Y:S01]  /*dcc0*/  @!P3 STG.E.U8 desc[UR22][R26.64+0xa0], R21 ;  /* 0x0000a0151a00b986 */ /* 0x000fe2000c101116 */
[C---:B------:R-:W-:Y:S02]  /*dcd0*/  ISETP.LT.OR P3, PT, R34.reuse, 0xa9, !P0 ;  /* 0x000000a92200780c */ /* 0x040fe40004761670 */
[----:B0-----:R-:W-:Y:S01]  /*dce0*/  F2FP.SATFINITE.E4M3.F32.PACK_AB_MERGE_C R19, RZ, R14, RZ ;  /* 0x0000000eff13723e */ /* 0x001fe200048070ff */
[----:B------:R0:W-:Y:S01]  /*dcf0*/  @!P4 STG.E.U8 desc[UR22][R26.64+0xa1], R15 ;  /* 0x0000a10f1a00c986 */ /* 0x0001e2000c101116 */
[C---:B------:R-:W-:Y:S02]  /*dd00*/  ISETP.LT.OR P4, PT, R34.reuse, 0xaa, !P0 ;  /* 0x000000aa2200780c */ /* 0x040fe40004781670 */
[----:B-1----:R-:W-:Y:S01]  /*dd10*/  F2FP.SATFINITE.E4M3.F32.PACK_AB_MERGE_C R17, RZ, R12, RZ ;  /* 0x0000000cff11723e */ /* 0x002fe200048070ff */
        /* <DEDUP_REMOVED lines=15> */
[----:B0-----:R-:W-:Y:S02]  /*de10*/  F2FP.SATFINITE.E4M3.F32.PACK_AB_MERGE_C R11, RZ, R6, RZ ;  /* 0x00000006ff0b723e */ /* 0x001fe400048070ff */
[C---:B------:R-:W-:Y:S01]  /*de20*/  ISETP.LT.OR P3, PT, R34.reuse, 0xb9, !P0 ;  /* 0x000000b92200780c */ /* 0x040fe20004761670 */
[----:B------:R0:W-:Y:S01]  /*de30*/  @!P4 STG.E.U8 desc[UR22][R26.64+0xb1], R7 ;  /* 0x0000b1071a00c986 */ /* 0x0001e2000c101116 */
[----:B-1----:R-:W-:Y:S02]  /*de40*/  F2FP.SATFINITE.E4M3.F32.PACK_AB_MERGE_C R9, RZ, R4, RZ ;  /* 0x00000004ff09723e */ /* 0x002fe400048070ff */
[C---:B------:R-:W-:Y:S01]  /*de50*/  ISETP.LT.OR P4, PT, R34.reuse, 0xba, !P0 ;  /* 0x000000ba2200780c */ /* 0x040fe20004781670 */
[----:B------:R1:W-:Y:S04]  /*de60*/  @!P6 STG.E.U8 desc[UR22][R24.64+0xb9], R5 ;  /* 0x0000b9051800e986 */ /* 0x0003e8000c101116 */
[----:B------:R2:W-:Y:S01]  /*de70*/  @!P5 STG.E.U8 desc[UR22][R24.64+0xb8], R11 ;  /* 0x0000b80b1800d986 */ /* 0x0005e2000c101116 */
[----:B------:R-:W-:Y:S01]  /*de80*/  FMUL R4, R227, UR25 ;  /* 0x00000019e3047c20 */ /* 0x000fe20008400000 */
[----:B------:R-:W-:-:S02]  /*de90*/  ISETP.LT.OR P5, PT, R34, 0xc1, !P1 ;  /* 0x000000c12200780c */ /* 0x000fc40004fa1670 */
[----:B0-----:R-:W-:Y:S02]  /*dea0*/  F2FP.SATFINITE.E4M3.F32.PACK_AB_MERGE_C R7, RZ, R3, RZ ;  /* 0x00000003ff07723e */ /* 0x001fe400048070ff */
[----:B-1----:R-:W-:Y:S01]  /*deb0*/  F2FP.SATFINITE.E4M3.F32.PACK_AB_MERGE_C R5, RZ, R0, RZ ;  /* 0x00000000ff05723e */ /* 0x002fe200048070ff */
[----:B---3--:R-:W-:Y:S01]  /*dec0*/  FMUL R0, R222, UR25 ;  /* 0x00000019de007c20 */ /* 0x008fe20008400000 */
[----:B------:R-:W-:Y:S01]  /*ded0*/  ISETP.LT.OR P6, PT, R34, 0xc2, !P1 ;  /* 0x000000c22200780c */ /* 0x000fe20004fc1670 */
[----:B------:R-:W3:Y:S01]  /*dee0*/  LDL.LU R222, [R1+0x20] ;  /* 0x0000200001de7983 */ /* 0x000ee20000300800 */
[----:B--2---:R-:W-:Y:S02]  /*def0*/  F2FP.SATFINITE.E4M3.F32.PACK_AB_MERGE_C R11, RZ, R2, RZ ;  /* 0x00000002ff0b723e */ /* 0x004fe400048070ff */
[----:B------:R-:W-:Y:S01]  /*df00*/  F2FP.SATFINITE.E4M3.F32.PACK_AB_MERGE_C R13, RZ, R0, RZ ;  /* 0x00000000ff0d723e */ /* 0x000fe200048070ff */
[----:B----4-:R-:W-:Y:S01]  /*df10*/  FMUL R0, R224, UR25 ;  /* 0x00000019e0007c20 */ /* 0x010fe20008400000 */
[----:B------:R-:W-:Y:S01]  /*df20*/  FMUL R2, R225, UR25 ;  /* 0x00000019e1027c20 */ /* 0x000fe20008400000 */
[----:B------:R-:W2:Y:S04]  /*df30*/  LDL.LU R224, [R1+0x24] ;  /* 0x0000240001e07983 */ /* 0x000ea80000300800 */
[----:B------:R-:W4:Y:S01]  /*df40*/  LDL.LU R225, [R1+0x28] ;  /* 0x0000280001e17983 */ /* 0x000f220000300800 */
[----:B------:R-:W-:-:S03]  /*df50*/  FMUL R3, R226, UR25 ;  /* 0x00000019e2037c20 */ /* 0x000fc60008400000 */
[----:B------:R-:W4:Y:S04]  /*df60*/  LDL.LU R226, [R1+0x2c] ;  /* 0x00002c0001e27983 */ /* 0x000f280000300800 */
[----:B------:R-:W4:Y:S04]  /*df70*/  LDL.LU R227, [R1+0x30] ;  /* 0x0000300001e37983 */ /* 0x000f280000300800 */
[----:B------:R-:W-:Y:S01]  /*df80*/  @!P3 STG.E.U8 desc[UR22][R26.64+0xb8], R9 ;  /* 0x0000b8091a00b986 */ /* 0x000fe2000c101116 */
[----:B------:R-:W-:-:S03]  /*df90*/  ISETP.LT.OR P3, PT, R34, 0xc1, !P0 ;  /* 0x000000c12200780c */ /* 0x000fc60004761670 */
[----:B------:R0:W-:Y:S01]  /*dfa0*/  @!P4 STG.E.U8 desc[UR22][R26.64+0xb9], R7 ;  /* 0x0000b9071a00c986 */ /* 0x0001e2000c101116 */
[----:B------:R-:W-:-:S03]  /*dfb0*/  ISETP.LT.OR P4, PT, R34, 0xc2, !P0 ;  /* 0x000000c22200780c */ /* 0x000fc60004781670 */
[----:B------:R-:W-:Y:S01]  /*dfc0*/  @!P5 STG.E.U8 desc[UR22][R24.64+0xc0], R11 ;  /* 0x0000c00b1800d986 */ /* 0x000fe2000c101116 */
[----:B------:R-:W-:-:S03]  /*dfd0*/  ISETP.LT.OR P5, PT, R34, 0xc9, !P1 ;  /* 0x000000c92200780c */ /* 0x000fc60004fa1670 */
[----:B------:R1:W-:Y:S01]  /*dfe0*/  @!P6 STG.E.U8 desc[UR22][R24.64+0xc1], R5 ;  /* 0x0000c1051800e986 */ /* 0x0003e2000c101116 */
[----:B0-----:R-:W-:-:S03]  /*dff0*/  F2FP.SATFINITE.E4M3.F32.PACK_AB_MERGE_C R7, RZ, R0, RZ ;  /* 0x00000000ff07723e */ /* 0x001fc600048070ff */
[----:B------:R-:W-:Y:S01]  /*e000*/  @!P3 STG.E.U8 desc[UR22][R26.64+0xc0], R13 ;  /* 0x0000c00d1a00b986 */ /* 0x000fe2000c101116 */
[C---:B------:R-:W-:Y:S02]  /*e010*/  ISETP.LT.OR P6, PT, R34.reuse, 0xca, !P1 ;  /* 0x000000ca2200780c */ /* 0x040fe40004fc1670 */
[----:B-1----:R-:W-:Y:S01]  /*e020*/  F2FP.SATFINITE.E4M3.F32.PACK_AB_MERGE_C R5, RZ, R2, RZ ;  /* 0x00000002ff05723e */ /* 0x002fe200048070ff */
[----:B------:R0:W-:Y:S01]  /*e030*/  @!P4 STG.E.U8 desc[UR22][R26.64+0xc1], R7 ;  /* 0x0000c1071a00c986 */ /* 0x0001e2000c101116 */
[C---:B------:R-:W-:Y:S02]  /*e040*/  ISETP.LT.OR P3, PT, R34.reuse, 0xc9, !P0 ;  /* 0x000000c92200780c */ /* 0x040fe40004761670 */
[C---:B------:R-:W-:Y:S01]  /*e050*/  ISETP.LT.OR P4, PT, R34.reuse, 0xca, !P0 ;  /* 0x000000ca2200780c */ /* 0x040fe20004781670 */
[----:B------:R1:W-:Y:S01]  /*e060*/  @!P5 STG.E.U8 desc[UR22][R24.64+0xc8], R5 ;  /* 0x0000c8051800d986 */ /* 0x0003e2000c101116 */
[----:B------:R-:W-:Y:S02]  /*e070*/  ISETP.LT.OR P5, PT, R34, 0xd1, !P1 ;  /* 0x000000d12200780c */ /* 0x000fe40004fa1670 */
[----:B------:R-:W-:-:S02]  /*e080*/  F2FP.SATFINITE.E4M3.F32.PACK_AB_MERGE_C R9, RZ, R3, RZ ;  /* 0x00000003ff09723e */ /* 0x000fc400048070ff */
[----:B------:R-:W-:-:S03]  /*e090*/  F2FP.SATFINITE.E4M3.F32.PACK_AB_MERGE_C R11, RZ, R4, RZ ;  /* 0x00000004ff0b723e */ /* 0x000fc600048070ff */
[----:B------:R1:W-:Y:S04]  /*e0a0*/  @!P6 STG.E.U8 desc[UR22][R24.64+0xc9], R9 ;  /* 0x0000c9091800e986 */ /* 0x0003e8000c101116 */
[----:B------:R-:W-:Y:S01]  /*e0b0*/  @!P3 STG.E.U8 desc[UR22][R26.64+0xc8], R11 ;  /* 0x0000c80b1a00b986 */ /* 0x000fe2000c101116 */
[----:B------:R-:W-:-:S03]  /*e0c0*/  FMUL R0, R220, UR25 ;  /* 0x00000019dc007c20 */ /* 0x000fc60008400000 */
[----:B------:R-:W4:Y:S02]  /*e0d0*/  LDL.LU R220, [R1+0x34] ;  /* 0x0000340001dc7983 */ /* 0x000f240000300800 */
[----:B0-----:R-:W-:Y:S01]  /*e0e0*/  F2FP.SATFINITE.E4M3.F32.PACK_AB_MERGE_C R7, RZ, R0, RZ ;  /* 0x00000000ff07723e */ /* 0x001fe200048070ff */
[----:B------:R-:W-:Y:S02]  /*e0f0*/  FMUL R2, R221, UR25 ;  /* 0x00000019dd027c20 */ /* 0x000fe40008400000 */
[----:B------:R-:W4:Y:S03]  /*e100*/  LDL.LU R221, [R1+0x38] ;  /* 0x0000380001dd7983 */ /* 0x000f260000300800 */
[----:B-1----:R-:W-:Y:S01]  /*e110*/  F2FP.SATFINITE.E4M3.F32.PACK_AB_MERGE_C R5, RZ, R2, RZ ;  /* 0x00000002ff05723e */ /* 0x002fe200048070ff */
[----:B------:R-:W-:Y:S04]  /*e120*/  @!P4 STG.E.U8 desc[UR22][R26.64+0xc9], R7 ;  /* 0x0000c9071a00c986 */ /* 0x000fe8000c101116 */
[----:B------:R0:W-:Y:S01]  /*e130*/  @!P5 STG.E.U8 desc[UR22][R24.64+0xd0], R5 ;  /* 0x0000d0051800d986 */ /* 0x0001e2000c101116 */
[----:B------:R-:W-:-:S03]  /*e140*/  FMUL R3, R223, UR25 ;  /* 0x00000019df037c20 */ /* 0x000fc60008400000 */
[----:B------:R-:W4:Y:S02]  /*e150*/  LDL.LU R223, [R1+0x3c] ;  /* 0x00003c0001df7983 */ /* 0x000f240000300800 */
[----:B------:R-:W-:Y:S01]  /*e160*/  F2FP.SATFINITE.E4M3.F32.PACK_AB_MERGE_C R9, RZ, R3, RZ ;  /* 0x00000003ff09723e */ /* 0x000fe200048070ff */
[----:B---3--:R-:W-:Y:S02]  /*e170*/  FMUL R0, R222, UR25 ;  /* 0x00000019de007c20 */ /* 0x008fe40008400000 */
[----:B------:R-:W3:Y:S03]  /*e180*/  LDL.LU R222, [R1+0x40] ;  /* 0x0000400001de7983 */ /* 0x000ee60000300800 */
[----:B------:R-:W-:Y:S01]  /*e190*/  F2FP.SATFINITE.E4M3.F32.PACK_AB_MERGE_C R13, RZ, R0, RZ ;  /* 0x00000000ff0d723e */ /* 0x000fe200048070ff */
[----:B--2---:R-:W-:Y:S02]  /*e1a0*/  FMUL R2, R224, UR25 ;  /* 0x00000019e0027c20 */ /* 0x004fe40008400000 */
[----:B------:R-:W2:Y:S01]  /*e1b0*/  LDL.LU R224, [R1+0x44] ;  /* 0x0000440001e07983 */ /* 0x000ea20000300800 */
[----:B----4-:R-:W-:-:S03]  /*e1c0*/  FMUL R0, R225, UR25 ;  /* 0x00000019e1007c20 */ /* 0x010fc60008400000 */
[----:B------:R-:W4:Y:S01]  /*e1d0*/  LDL.LU R225, [R1+0x48] ;  /* 0x0000480001e17983 */ /* 0x000f220000300800 */
[----:B------:R-:W-:Y:S01]  /*e1e0*/  FMUL R3, R226, UR25 ;  /* 0x00000019e2037c20 */ /* 0x000fe20008400000 */
[----:B0-----:R-:W-:Y:S02]  /*e1f0*/  F2FP.SATFINITE.E4M3.F32.PACK_AB_MERGE_C R5, RZ, R0, RZ ;  /* 0x00000000ff05723e */ /* 0x001fe400048070ff */
[----:B------:R-:W4:Y:S01]  /*e200*/  LDL.LU R226, [R1+0x4c] ;  /* 0x00004c0001e27983 */ /* 0x000f220000300800 */
[----:B------:R-:W-:-:S03]  /*e210*/  FMUL R0, R227, UR25 ;  /* 0x00000019e3007c20 */ /* 0x000fc60008400000 */
[----:B------:R-:W4:Y:S01]  /*e220*/  LDL.LU R227, [R1+0x50] ;  /* 0x0000500001e37983 */ /* 0x000f220000300800 */
[C---:B------:R-:W-:Y:S02]  /*e230*/  ISETP.LT.OR P6, PT, R34.reuse, 0xd2, !P1 ;  /* 0x000000d22200780c */ /* 0x040fe40004fc1670 */
[C---:B------:R-:W-:Y:S01]  /*e240*/  ISETP.LT.OR P4, PT, R34.reuse, 0xd2, !P0 ;  /* 0x000000d22200780c */ /* 0x040fe20004781670 */
[----:B------:R-:W4:Y:S01]  /*e250*/  LDL.LU R218, [R1+0x54] ;  /* 0x0000540001da7983 */ /* 0x000f220000300800 */
[C---:B------:R-:W-:Y:S02]  /*e260*/  ISETP.LT.OR P3, PT, R34.reuse, 0xd1, !P0 ;  /* 0x000000d12200780c */ /* 0x040fe40004761670 */
[----:B------:R-:W-:Y:S02]  /*e270*/  ISETP.LT.OR P5, PT, R34, 0xd9, !P1 ;  /* 0x000000d92200780c */ /* 0x000fe40004fa1670 */
[----:B------:R-:W-:Y:S02]  /*e280*/  F2FP.SATFINITE.E4M3.F32.PACK_AB_MERGE_C R7, RZ, R2, RZ ;  /* 0x00000002ff07723e */ /* 0x000fe400048070ff */
[----:B------:R-:W-:-:S03]  /*e290*/  F2FP.SATFINITE.E4M3.F32.PACK_AB_MERGE_C R11, RZ, R0, RZ ;  /* 0x00000000ff0b723e */ /* 0x000fc600048070ff */
[----:B------:R0:W-:Y:S01]  /*e2a0*/  @!P6 STG.E.U8 desc[UR22][R24.64+0xd1], R9 ;  /* 0x0000d1091800e986 */ /* 0x0001e2000c101116 */
[----:B------:R-:W-:-:S03]  /*e2b0*/  ISETP.LT.OR P6, PT, R34, 0xda, !P1 ;  /* 0x000000da2200780c */ /* 0x000fc60004fc1670 */
[----:B------:R-:W-:Y:S01]  /*e2c0*/  @!P4 STG.E.U8 desc[UR22][R26.64+0xd1], R7 ;  /* 0x0000d1071a00c986 */ /* 0x000fe2000c101116 */
[----:B------:R-:W-:-:S03]  /*e2d0*/  ISETP.LT.OR P4, PT, R34, 0xda, !P0 ;  /* 0x000000da2200780c */ /* 0x000fc60004781670 */
[----:B------:R-:W-:Y:S01]  /*e2e0*/  @!P3 STG.E.U8 desc[UR22][R26.64+0xd0], R13 ;  /* 0x0000d00d1a00b986 */ /* 0x000fe2000c101116 */
[----:B0-----:R-:W-:-:S03]  /*e2f0*/  F2FP.SATFINITE.E4M3.F32.PACK_AB_MERGE_C R9, RZ, R3, RZ ;  /* 0x00000003ff09723e */ /* 0x001fc600048070ff */
[----:B------:R0:W-:Y:S04]  /*e300*/  @!P5 STG.E.U8 desc[UR22][R24.64+0xd8], R5 ;  /* 0x0000d8051800d986 */ /* 0x0001e8000c101116 */
[----:B------:R1:W-:Y:S01]  /*e310*/  @!P6 STG.E.U8 desc[UR22][R24.64+0xd9], R9 ;  /* 0x0000d9091800e986 */ /* 0x0003e2000c101116 */
[----:B------:R-:W-:-:S03]  /*e320*/  FMUL R0, R220, UR25 ;  /* 0x00000019dc007c20 */ /* 0x000fc60008400000 */
[----:B------:R-:W4:Y:S02]  /*e330*/  LDL.LU R220, [R1+0x58] ;  /* 0x0000580001dc7983 */ /* 0x000f240000300800 */
[----:B0-----:R-:W-:Y:S01]  /*e340*/  F2FP.SATFINITE.E4M3.F32.PACK_AB_MERGE_C R5, RZ, R0, RZ ;  /* 0x00000000ff05723e */ /* 0x001fe200048070ff */
[----:B------:R-:W-:Y:S02]  /*e350*/  FMUL R2, R221, UR25 ;  /* 0x00000019dd027c20 */ /* 0x000fe40008400000 */
[----:B------:R-:W4:Y:S03]  /*e360*/  LDL.LU R221, [R1+0x5c] ;  /* 0x00005c0001dd7983 */ /* 0x000f260000300800 */
[----:B------:R-:W-:Y:S01]  /*e370*/  F2FP.SATFINITE.E4M3.F32.PACK_AB_MERGE_C R7, RZ, R2, RZ ;  /* 0x00000002ff07723e */ /* 0x000fe200048070ff */
[----:B------:R0:W-:Y:S01]  /*e380*/  @!P4 STG.E.U8 desc[UR22][R26.64+0xd9], R5 ;  /* 0x0000d9051a00c986 */ /* 0x0001e2000c101116 */
[----:B------:R-:W-:-:S03]  /*e390*/  FMUL R3, R223, UR25 ;  /* 0x00000019df037c20 */ /* 0x000fc60008400000 */
[----:B------:R-:W4:Y:S02]  /*e3a0*/  LDL.LU R223, [R1+0x60] ;  /* 0x0000600001df7983 */ /* 0x000f240000300800 */
[----:B-1----:R-:W-:Y:S01]  /*e3b0*/  F2FP.SATFINITE.E4M3.F32.PACK_AB_MERGE_C R9, RZ, R3, RZ ;  /* 0x00000003ff09723e */ /* 0x002fe200048070ff */
[----:B---3--:R-:W-:Y:S02]  /*e3c0*/  FMUL R4, R222, UR25 ;  /* 0x00000019de047c20 */ /* 0x008fe40008400000 */
[----:B------:R-:W3:Y:S01]  /*e3d0*/  LDL.LU R222, [R1+0x64] ;  /* 0x0000640001de7983 */ /* 0x000ee20000300800 */
[----:B--2---:R-:W-:-:S03]  /*e3e0*/  FMUL R0, R224, UR25 ;  /* 0x00000019e0007c20 */ /* 0x004fc60008400000 */
[----:B------:R-:W2:Y:S01]  /*e3f0*/  LDL.LU R224, [R1+0x68] ;  /* 0x0000680001e07983 */ /* 0x000ea20000300800 */
[----:B----4-:R-:W-:Y:S01]  /*e400*/  FMUL R2, R225, UR25 ;  /* 0x00000019e1027c20 */ /* 0x010fe20008400000 */
[----:B0-----:R-:W-:Y:S02]  /*e410*/  F2FP.SATFINITE.E4M3.F32.PACK_AB_MERGE_C R5, RZ, R0, RZ ;  /* 0x00000000ff05723e */ /* 0x001fe400048070ff */
[----:B------:R-:W4:Y:S01]  /*e420*/  LDL.LU R225, [R1+0x6c] ;  /* 0x00006c0001e17983 */ /* 0x000f220000300800 */
[----:B------:R-:W-:-:S03]  /*e430*/  FMUL R3, R226, UR25 ;  /* 0x00000019e2037c20 */ /* 0x000fc60008400000 */
[----:B------:R-:W4:Y:S01]  /*e440*/  LDL.LU R226, [R1+0x70] ;  /* 0x0000700001e27983 */ /* 0x000f220000300800 */
[----:B------:R-:W-:-:S03]  /*e450*/  FMUL R0, R227, UR25 ;  /* 0x00000019e3007c20 */ /* 0x000fc60008400000 */
[----:B------:R-:W4:Y:S01]  /*e460*/  LDL.LU R227, [R1+0x74] ;  /* 0x0000740001e37983 */ /* 0x000f220000300800 */
[C---:B------:R-:W-:Y:S02]  /*e470*/  ISETP.LT.OR P3, PT, R34.reuse, 0xd9, !P0 ;  /* 0x000000d92200780c */ /* 0x040fe40004761670 */
[C---:B------:R-:W-:Y:S02]  /*e480*/  ISETP.LT.OR P5, PT, R34.reuse, 0xe1, !P1 ;  /* 0x000000e12200780c */ /* 0x040fe40004fa1670 */
[C---:B------:R-:W-:Y:S02]  /*e490*/  ISETP.LT.OR P6, PT, R34.reuse, 0xe2, !P1 ;  /* 0x000000e22200780c */ /* 0x040fe40004fc1670 */
[----:B------:R-:W-:-:S07]  /*e4a0*/  ISETP.LT.OR P4, PT, R34, 0xe2, !P0 ;  /* 0x000000e22200780c */ /* 0x000fce0004781670 */
[----:B------:R-:W-:Y:S01]  /*e4b0*/  @!P3 STG.E.U8 desc[UR22][R26.64+0xd8], R11 ;  /* 0x0000d80b1a00b986 */ /* 0x000fe2000c101116 */
[----:B------:R-:W-:-:S03]  /*e4c0*/  ISETP.LT.OR P3, PT, R34, 0xe1, !P0 ;  /* 0x000000e12200780c */ /* 0x000fc60004761670 */
[----:B------:R0:W-:Y:S01]  /*e4d0*/  @!P5 STG.E.U8 desc[UR22][R24.64+0xe0], R7 ;  /* 0x0000e0071800d986 */ /* 0x0001e2000c101116 */
[----:B------:R-:W-:-:S03]  /*e4e0*/  ISETP.LT.OR P5, PT, R34, 0xe9, !P1 ;  /* 0x000000e92200780c */ /* 0x000fc60004fa1670 */
[----:B------:R1:W-:Y:S01]  /*e4f0*/  @!P6 STG.E.U8 desc[UR22][R24.64+0xe1], R9 ;  /* 0x0000e1091800e986 */ /* 0x0003e2000c101116 */
[----:B------:R-:W-:Y:S02]  /*e500*/  ISETP.LT.OR P6, PT, R34, 0xea, !P1 ;  /* 0x000000ea2200780c */ /* 0x000fe40004fc1670 */
[----:B------:R-:W-:Y:S01]  /*e510*/  F2FP.SATFINITE.E4M3.F32.PACK_AB_MERGE_C R13, RZ, R4, RZ ;  /* 0x00000004ff0d723e */ /* 0x000fe200048070ff */
[----:B------:R1:W-:Y:S01]  /*e520*/  @!P4 STG.E.U8 desc[UR22][R26.64+0xe1], R5 ;  /* 0x0000e1051a00c986 */ /* 0x0003e2000c101116 */
[----:B0-----:R-:W-:-:S03]  /*e530*/  F2FP.SATFINITE.E4M3.F32.PACK_AB_MERGE_C R7, RZ, R2, RZ ;  /* 0x00000002ff07723e */ /* 0x001fc600048070ff */
[----:B------:R-:W-:Y:S01]  /*e540*/  @!P3 STG.E.U8 desc[UR22][R26.64+0xe0], R13 ;  /* 0x0000e00d1a00b986 */ /* 0x000fe2000c101116 */
[----:B-1----:R-:W-:-:S03]  /*e550*/  F2FP.SATFINITE.E4M3.F32.PACK_AB_MERGE_C R9, RZ, R3, RZ ;  /* 0x00000003ff09723e */ /* 0x002fc600048070ff */
[----:B------:R0:W-:Y:S01]  /*e560*/  @!P5 STG.E.U8 desc[UR22][R24.64+0xe8], R7 ;  /* 0x0000e8071800d986 */ /* 0x0001e2000c101116 */
[C---:B------:R-:W-:Y:S02]  /*e570*/  ISETP.LT.OR P3, PT, R34.reuse, 0xe9, !P0 ;  /* 0x000000e92200780c */ /* 0x040fe40004761670 */
[C---:B------:R-:W-:Y:S01]  /*e580*/  ISETP.LT.OR P4, PT, R34.reuse, 0xea, !P0 ;  /* 0x000000ea2200780c */ /* 0x040fe20004781670 */
[----:B------:R1:W-:Y:S01]  /*e590*/  @!P6 STG.E.U8 desc[UR22][R24.64+0xe9], R9 ;  /* 0x0000e9091800e986 */ /* 0x0003e2000c101116 */
[----:B------:R-:W-:Y:S01]  /*e5a0*/  ISETP.LT.OR P5, PT, R34, 0xf1, !P1 ;  /* 0x000000f12200780c */ /* 0x000fe20004fa1670 */
[----:B------:R-:W-:Y:S01]  /*e5b0*/  FMUL R2, R218, UR25 ;  /* 0x00000019da027c20 */ /* 0x000fe20008400000 */
[----:B------:R-:W-:Y:S02]  /*e5c0*/  ISETP.LT.OR P6, PT, R34, 0xf2, !P1 ;  /* 0x000000f22200780c */ /* 0x000fe40004fc1670 */
[----:B------:R-:W-:Y:S02]  /*e5d0*/  F2FP.SATFINITE.E4M3.F32.PACK_AB_MERGE_C R11, RZ, R0, RZ ;  /* 0x00000000ff0b723e */ /* 0x000fe400048070ff */
[----:B------:R-:W-:-:S03]  /*e5e0*/  F2FP.SATFINITE.E4M3.F32.PACK_AB_MERGE_C R5, RZ, R2, RZ ;  /* 0x00000002ff05723e */ /* 0x000fc600048070ff */
[----:B------:R-:W-:Y:S01]  /*e5f0*/  @!P3 STG.E.U8 desc[UR22][R26.64+0xe8], R11 ;  /* 0x0000e80b1a00b986 */ /* 0x000fe2000c101116 */
[----:B------:R-:W-:-:S03]  /*e600*/  ISETP.LT.OR P3, PT, R34, 0xf1, !P0 ;  /* 0x000000f12200780c */ /* 0x000fc60004761670 */
[----:B------:R-:W-:Y:S01]  /*e610*/  @!P4 STG.E.U8 desc[UR22][R26.64+0xe9], R5 ;  /* 0x0000e9051a00c986 */ /* 0x000fe2000c101116 */
[C---:B------:R-:W-:Y:S02]  /*e620*/  ISETP.LT.OR P4, PT, R34.reuse, 0xf9, !P1 ;  /* 0x000000f92200780c */ /* 0x040fe40004f81670 */
[----:B------:R-:W-:Y:S01]  /*e630*/  ISETP.LT.OR P1, PT, R34, 0xfa, !P1 ;  /* 0x000000fa2200780c */ /* 0x000fe20004f21670 */
[----:B------:R-:W-:-:S05]  /*e640*/  FMUL R0, R220, UR25 ;  /* 0x00000019dc007c20 */ /* 0x000fca0008400000 */
[----:B0-----:R-:W-:-:S05]  /*e650*/  F2FP.SATFINITE.E4M3.F32.PACK_AB_MERGE_C R7, RZ, R0, RZ ;  /* 0x00000000ff07723e */ /* 0x001fca00048070ff */
[----:B------:R0:W-:Y:S01]  /*e660*/  @!P5 STG.E.U8 desc[UR22][R24.64+0xf0], R7 ;  /* 0x0000f0071800d986 */ /* 0x0001e2000c101116 */
[----:B------:R-:W-:-:S05]  /*e670*/  FMUL R3, R221, UR25 ;  /* 0x00000019dd037c20 */ /* 0x000fca0008400000 */
[----:B-1----:R-:W-:Y:S02]  /*e680*/  F2FP.SATFINITE.E4M3.F32.PACK_AB_MERGE_C R9, RZ, R3, RZ ;  /* 0x00000003ff09723e */ /* 0x002fe400048070ff */
[----:B------:R-:W-:-:S03]  /*e690*/  ISETP.LT.OR P5, PT, R34, 0xf2, !P0 ;  /* 0x000000f22200780c */ /* 0x000fc600047a1670 */
[----:B------:R1:W-:Y:S01]  /*e6a0*/  @!P6 STG.E.U8 desc[UR22][R24.64+0xf1], R9 ;  /* 0x0000f1091800e986 */ /* 0x0003e2000c101116 */
[C---:B------:R-:W-:Y:S02]  /*e6b0*/  ISETP.LT.OR P6, PT, R34.reuse, 0xf9, !P0 ;  /* 0x000000f92200780c */ /* 0x040fe400047c1670 */
[----:B------:R-:W-:Y:S01]  /*e6c0*/  ISETP.LT.OR P0, PT, R34, 0xfa, !P0 ;  /* 0x000000fa2200780c */ /* 0x000fe20004701670 */
[----:B------:R-:W-:-:S05]  /*e6d0*/  FMUL R0, R223, UR25 ;  /* 0x00000019df007c20 */ /* 0x000fca0008400000 */
[----:B------:R-:W-:-:S05]  /*e6e0*/  F2FP.SATFINITE.E4M3.F32.PACK_AB_MERGE_C R13, RZ, R0, RZ ;  /* 0x00000000ff0d723e */ /* 0x000fca00048070ff */
[----:B------:R0:W-:Y:S01]  /*e6f0*/  @!P3 STG.E.U8 desc[UR22][R26.64+0xf0], R13 ;  /* 0x0000f00d1a00b986 */ /* 0x0001e2000c101116 */
[----:B---3--:R-:W-:Y:S01]  /*e700*/  FMUL R0, R222, UR25 ;  /* 0x00000019de007c20 */ /* 0x008fe20008400000 */
[----:B--2---:R-:W-:Y:S01]  /*e710*/  FMUL R2, R224, UR25 ;  /* 0x00000019e0027c20 */ /* 0x004fe20008400000 */
[----:B----4-:R-:W-:-:S03]  /*e720*/  FMUL R3, R225, UR25 ;  /* 0x00000019e1037c20 */ /* 0x010fc60008400000 */
[----:B0-----:R-:W-:Y:S01]  /*e730*/  F2FP.SATFINITE.E4M3.F32.PACK_AB_MERGE_C R7, RZ, R0, RZ ;  /* 0x00000000ff07723e */ /* 0x001fe200048070ff */
[----:B------:R-:W-:Y:S01]  /*e740*/  FMUL R4, R226, UR25 ;  /* 0x00000019e2047c20 */ /* 0x000fe20008400000 */
[----:B------:R-:W-:Y:S01]  /*e750*/  FMUL R5, R227, UR25 ;  /* 0x00000019e3057c20 */ /* 0x000fe20008400000 */
[----:B-1----:R-:W-:Y:S02]  /*e760*/  F2FP.SATFINITE.E4M3.F32.PACK_AB_MERGE_C R9, RZ, R2, RZ ;  /* 0x00000002ff09723e */ /* 0x002fe400048070ff */
[----:B------:R-:W-:Y:S02]  /*e770*/  F2FP.SATFINITE.E4M3.F32.PACK_AB_MERGE_C R3, RZ, R3, RZ ;  /* 0x00000003ff03723e */ /* 0x000fe400048070ff */
[----:B------:R-:W-:Y:S02]  /*e780*/  F2FP.SATFINITE.E4M3.F32.PACK_AB_MERGE_C R11, RZ, R4, RZ ;  /* 0x00000004ff0b723e */ /* 0x000fe400048070ff */
[----:B------:R-:W-:Y:S01]  /*e790*/  F2FP.SATFINITE.E4M3.F32.PACK_AB_MERGE_C R5, RZ, R5, RZ ;  /* 0x00000005ff05723e */ /* 0x000fe200048070ff */
[----:B------:R0:W-:Y:S04]  /*e7a0*/  @!P5 STG.E.U8 desc[UR22][R26.64+0xf1], R7 ;  /* 0x0000f1071a00d986 */ /* 0x0001e8000c101116 */
[----:B------:R0:W-:Y:S04]  /*e7b0*/  @!P4 STG.E.U8 desc[UR22][R24.64+0xf8], R9 ;  /* 0x0000f8091800c986 */ /* 0x0001e8000c101116 */
[----:B------:R0:W-:Y:S04]  /*e7c0*/  @!P1 STG.E.U8 desc[UR22][R24.64+0xf9], R3 ;  /* 0x0000f90318009986 */ /* 0x0001e8000c101116 */
[----:B------:R0:W-:Y:S04]  /*e7d0*/  @!P6 STG.E.U8 desc[UR22][R26.64+0xf8], R11 ;  /* 0x0000f80b1a00e986 */ /* 0x0001e8000c101116 */
[----:B------:R0:W-:Y:S02]  /*e7e0*/  @!P0 STG.E.U8 desc[UR22][R26.64+0xf9], R5 ;  /* 0x0000f9051a008986 */ /* 0x0001e4000c101116 */
.L_x_294:
[----:B------:R-:W-:Y:S05]  /*e7f0*/  BSYNC B0 ;  /* 0x0000000000007941 */ /* 0x000fea0003800000 */
.L_x_36:
[----:B------:R-:W2:Y:S01]  /*e800*/  LDL.LU R22, [R1+0x7c] ;  /* 0x00007c0001167983 */ /* 0x000ea20000300800 */
[----:B0-----:R-:W-:Y:S01]  /*e810*/  IMAD.U32 R3, RZ, RZ, UR18 ;  /* 0x00000012ff037e24 */ /* 0x001fe2000f8e00ff */
[----:B------:R-:W-:Y:S02]  /*e820*/  ULDC.64 UR6, c[0x0][0x650] ;  /* 0x0001940000067ab9 */ /* 0x000fe40000000a00 */
[----:B------:R-:W3:Y:S01]  /*e830*/  LDL.LU R19, [R1+0x80] ;  /* 0x0000800001137983 */ /* 0x000ee20000300800 */
[----:B-----5:R-:W-:Y:S01]  /*e840*/  IMAD.U32 R0, RZ, RZ, UR20 ;  /* 0x00000014ff007e24 */ /* 0x020fe2000f8e00ff */
[----:B------:R0:W-:Y:S01]  /*e850*/  SYNCS.ARRIVE.TRANS64.A1T0 RZ, [R3+UR29], RZ ;  /* 0x000000ff03ff79a7 */ /* 0x0001e2000810001d */
[----:B------:R-:W-:Y:S02]  /*e860*/  IMAD.U32 R2, RZ, RZ, UR20 ;  /* 0x00000014ff027e24 */ /* 0x000fe4000f8e00ff */
[----:B------:R-:W-:Y:S02]  /*e870*/  IMAD.MOV.U32 R4, RZ, RZ, -0x1 ;  /* 0xffffffffff047424 */ /* 0x000fe400078e00ff */
[----:B0-----:R-:W-:Y:S01]  /*e880*/  IMAD.U32 R3, RZ, RZ, UR15 ;  /* 0x0000000fff037e24 */ /* 0x001fe2000f8e00ff */
[----:B---3--:R-:W-:-:S02]  /*e890*/  LEA R19, P0, R0, R19, 0x1 ;  /* 0x0000001300137211 */ /* 0x008fc400078008ff */
[----:B------:R-:W-:Y:S02]  /*e8a0*/  PRMT R0, RZ, 0x7610, R0 ;  /* 0x00007610ff007816 */ /* 0x000fe40000000000 */
[----:B--2---:R-:W-:Y:S01]  /*e8b0*/  LEA.HI.X R22, R2, R22, R3, 0x1, P0 ;  /* 0x0000001602167211 */ /* 0x004fe200000f0c03 */
[----:B------:R-:W-:Y:S01]  /*e8c0*/  IMAD.MOV.U32 R2, RZ, RZ, -0x1 ;  /* 0xffffffffff027424 */ /* 0x000fe200078e00ff */
[----:B------:R0:W-:Y:S01]  /*e8d0*/  STL [R1+0x80], R19 ;  /* 0x0000801301007387 */ /* 0x0001e20000100800 */
[----:B------:R-:W-:Y:S01]  /*e8e0*/  IMAD.MOV.U32 R3, RZ, RZ, -0x1 ;  /* 0xffffffffff037424 */ /* 0x000fe200078e00ff */
[----:B------:R-:W-:Y:S02]  /*e8f0*/  ISETP.GE.U32.AND P0, PT, R19, UR6, PT ;  /* 0x0000000613007c0c */ /* 0x000fe4000bf06070 */
[----:B------:R0:W-:Y:S02]  /*e900*/  STL [R1+0x7c], R22 ;  /* 0x00007c1601007387 */ /* 0x0001e40000100800 */
[----:B------:R-:W-:-:S02]  /*e910*/  ISETP.GE.U32.AND.EX P0, PT, R22, UR7, PT, P0 ;  /* 0x0000000716007c0c */ /* 0x000fc4000bf06100 */
[----:B------:R0:W-:Y:S04]  /*e920*/  STL [R1+0x84], R4 ;  /* 0x0000840401007387 */ /* 0x0001e80000100800 */
[----:B------:R0:W-:Y:S04]  /*e930*/  STL [R1+0x78], R2 ;  /* 0x0000780201007387 */ /* 0x0001e80000100800 */
[----:B------:R0:W-:Y:S03]  /*e940*/  STL [R1+0x88], R3 ;  /* 0x0000880301007387 */ /* 0x0001e60000100800 */
[----:B------:R-:W-:Y:S05]  /*e950*/  @P0 BRA `(.L_x_295) ;  /* 0x0000000400740947 */ /* 0x000fea0003800000 */
[----:B------:R-:W2:Y:S01]  /*e960*/  S2R R14, SR_CTAID.X ;  /* 0x00000000000e7919 */ /* 0x000ea20000002500 */
[----:B------:R-:W3:Y:S01]  /*e970*/  LDC.64 R8, c[0x0][0x628] ;  /* 0x00018a00ff087b82 */ /* 0x000ee20000000a00 */
[----:B------:R-:W-:Y:S01]  /*e980*/  ULDC UR6, c[0x0][0x150] ;  /* 0x0000540000067ab9 */ /* 0x000fe20000000800 */
[----:B------:R-:W-:Y:S01]  /*e990*/  IMAD.MOV.U32 R6, RZ, RZ, R19 ;  /* 0x000000ffff067224 */ /* 0x000fe200078e0013 */
[----:B------:R-:W0:Y:S01]  /*e9a0*/  S2R R16, SR_CTAID.Y ;  /* 0x0000000000107919 */ /* 0x000e220000002600 */
[----:B------:R-:W-:-:S04]  /*e9b0*/  IMAD.MOV.U32 R7, RZ, RZ, R22 ;  /* 0x000000ffff077224 */ /* 0x000fc800078e0016 */
[----:B------:R-:W0:Y:S08]  /*e9c0*/  LDC R17, c[0x0][0x144] ;  /* 0x00005100ff117b82 */ /* 0x000e300000000800 */
[----:B------:R-:W0:Y:S08]  /*e9d0*/  LDC R10, c[0x0][0x630] ;  /* 0x00018c00ff0a7b82 */ /* 0x000e300000000800 */
[----:B------:R-:W0:Y:S01]  /*e9e0*/  LDC.64 R12, c[0x0][0x620] ;  /* 0x00018800ff0c7b82 */ /* 0x000e220000000a00 */
[----:B---3--:R-:W-:-:S04]  /*e9f0*/  ISETP.NE.U32.AND P0, PT, R8, RZ, PT ;  /* 0x000000ff0800720c */ /* 0x008fc80003f05070 */
[----:B------:R-:W-:Y:S02]  /*ea00*/  ISETP.NE.AND.EX P0, PT, R9, RZ, PT, P0 ;  /* 0x000000ff0900720c */ /* 0x000fe40003f05300 */
[----:B--2---:R-:W-:-:S05]  /*ea10*/  I2FP.F32.U32 R0, R14 ;  /* 0x0000000e00007245 */ /* 0x004fca0000201000 */
[----:B------:R-:W-:-:S04]  /*ea20*/  FMUL R0, R0, UR6 ;  /* 0x0000000600007c20 */ /* 0x000fc80008400000 */
[----:B------:R2:W3:Y:S02]  /*ea30*/  F2I.U32.TRUNC.NTZ R15, R0 ;  /* 0x00000000000f7305 */ /* 0x0004e4000020f000 */
[----:B------:R-:W-:Y:S05]  /*ea40*/  @!P0 BRA `(.L_x_296) ;  /* 0x0000000000288947 */ /* 0x000fea0003800000 */
[----:B--2---:R-:W2:Y:S02]  /*ea50*/  LDC R0, c[0x0][0x634] ;  /* 0x00018d00ff007b82 */ /* 0x004ea40000000800 */
[----:B--2---:R-:W-:-:S05]  /*ea60*/  IADD3 R7, P0, R19, R0, RZ ;  /* 0x0000000013077210 */ /* 0x004fca0007f1e0ff */
[----:B------:R-:W-:-:S04]  /*ea70*/  IMAD.X R11, RZ, RZ, R22, P0 ;  /* 0x000000ffff0b7224 */ /* 0x000fc800000e0616 */
[----:B0-----:R-:W-:-:S04]  /*ea80*/  IMAD.WIDE.U32 R2, R11, R8, RZ ;  /* 0x000000080b027225 */ /* 0x001fc800078e00ff */
[----:B------:R-:W-:-:S04]  /*ea90*/  IMAD.WIDE.U32 R4, P0, R7, R9, R2 ;  /* 0x0000000907047225 */ /* 0x000fc80007800002 */
[----:B------:R-:W-:-:S04]  /*eaa0*/  IMAD.WIDE.U32 R2, R7, R8, RZ ;  /* 0x0000000807027225 */ /* 0x000fc800078e00ff */
[----:B------:R-:W-:Y:S01]  /*eab0*/  IMAD.X R7, RZ, RZ, RZ, P0 ;  /* 0x000000ffff077224 */ /* 0x000fe200000e06ff */
[----:B------:R-:W-:Y:S01]  /*eac0*/  IADD3 RZ, P0, R3, R4, RZ ;  /* 0x0000000403ff7210 */ /* 0x000fe20007f1e0ff */
[----:B------:R-:W-:-:S04]  /*ead0*/  IMAD.MOV.U32 R6, RZ, RZ, R5 ;  /* 0x000000ffff067224 */ /* 0x000fc800078e0005 */
[----:B------:R-:W-:-:S08]  /*eae0*/  IMAD.WIDE.U32.X R6, R11, R9, R6, P0 ;  /* 0x000000090b067225 */ /* 0x000fd000000e0406 */
.L_x_296:
[-CC-:B0-----:R-:W-:Y:S01]  /*eaf0*/  SHF.R.U64 R11, R6, R10.reuse, R7.reuse ;  /* 0x0000000a060b7219 */ /* 0x181fe20000001207 */
[----:B------:R-:W0:Y:S01]  /*eb00*/  LDC.64 R20, c[0x0][0x640] ;  /* 0x00019000ff147b82 */ /* 0x000e220000000a00 */
[----:B--2---:R-:W-:Y:S01]  /*eb10*/  SHF.R.U32.HI R0, RZ, R10, R7 ;  /* 0x0000000aff007219 */ /* 0x004fe20000011607 */
[----:B------:R-:W-:Y:S01]  /*eb20*/  IMAD.MOV.U32 R2, RZ, RZ, R19 ;  /* 0x000000ffff027224 */ /* 0x000fe200078e0013 */
[----:B------:R-:W-:Y:S01]  /*eb30*/  IADD3 R5, P0, RZ, -R11, RZ ;  /* 0x8000000bff057210 */ /* 0x000fe20007f1e0ff */
[----:B---3--:R-:W-:Y:S01]  /*eb40*/  IMAD.MOV R15, RZ, RZ, -R15 ;  /* 0x000000ffff0f7224 */ /* 0x008fe200078e0a0f */
[----:B------:R-:W-:Y:S01]  /*eb50*/  ULDC UR6, c[0x0][0x154] ;  /* 0x0000550000067ab9 */ /* 0x000fe20000000800 */
[----:B------:R-:W-:Y:S02]  /*eb60*/  IMAD.MOV.U32 R7, RZ, RZ, 0x1 ;  /* 0x00000001ff077424 */ /* 0x000fe400078e00ff */
[----:B------:R-:W2:Y:S01]  /*eb70*/  LDC R4, c[0x0][0x618] ;  /* 0x00018600ff047b82 */ /* 0x000ea20000000800 */
[----:B------:R-:W-:-:S02]  /*eb80*/  IMAD.X R3, RZ, RZ, ~R0, P0 ;  /* 0x000000ffff037224 */ /* 0x000fc400000e0e00 */
[----:B------:R-:W-:Y:S02]  /*eb90*/  IMAD R17, R17, R15, R14 ;  /* 0x0000000f11117224 */ /* 0x000fe400078e020e */
[-C--:B------:R-:W-:Y:S02]  /*eba0*/  IMAD R0, R3, R12.reuse, RZ ;  /* 0x0000000c03007224 */ /* 0x080fe400078e02ff */
[----:B------:R-:W-:Y:S01]  /*ebb0*/  IMAD.MOV.U32 R3, RZ, RZ, R22 ;  /* 0x000000ffff037224 */ /* 0x000fe200078e0016 */
[----:B------:R-:W3:Y:S01]  /*ebc0*/  LDC R6, c[0x0][0x608] ;  /* 0x00018200ff067b82 */ /* 0x000ee20000000800 */
[----:B------:R-:W-:-:S04]  /*ebd0*/  IMAD.WIDE.U32 R2, R5, R12, R2 ;  /* 0x0000000c05027225 */ /* 0x000fc800078e0002 */
[----:B------:R-:W-:-:S03]  /*ebe0*/  IMAD R5, R5, R13, R0 ;  /* 0x0000000d05057224 */ /* 0x000fc600078e0200 */
[----:B------:R-:W5:Y:S01]  /*ebf0*/  LDC R18, c[0x0][0x658] ;  /* 0x00019600ff127b82 */ /* 0x000f620000000800 */
[----:B------:R-:W-:Y:S01]  /*ec00*/  I2FP.F32.U32 R0, R16 ;  /* 0x0000001000007245 */ /* 0x000fe20000201000 */
[----:B------:R-:W-:Y:S01]  /*ec10*/  IMAD.IADD R3, R3, 0x1, R5 ;  /* 0x0000000103037824 */ /* 0x000fe200078e0205 */
[----:B0-----:R-:W-:Y:S01]  /*ec20*/  ISETP.NE.U32.AND P0, PT, R20, RZ, PT ;  /* 0x000000ff1400720c */ /* 0x001fe20003f05070 */
[----:B------:R-:W-:Y:S02]  /*ec30*/  IMAD.MOV.U32 R5, RZ, RZ, -0x1 ;  /* 0xffffffffff057424 */ /* 0x000fe400078e00ff */
[----:B------:R-:W-:Y:S02]  /*ec40*/  FMUL R0, R0, UR6 ;  /* 0x0000000600007c20 */ /* 0x000fe40008400000 */
[----:B------:R-:W0:Y:S01]  /*ec50*/  LDC R15, c[0x0][0x148] ;  /* 0x00005200ff0f7b82 */ /* 0x000e220000000800 */
[----:B--2---:R-:W-:Y:S01]  /*ec60*/  SHF.R.U64 R10, R2, R4, R3 ;  /* 0x00000004020a7219 */ /* 0x004fe20000001203 */
[----:B------:R2:W0:Y:S01]  /*ec70*/  F2I.U32.TRUNC.NTZ R13, R0 ;  /* 0x00000000000d7305 */ /* 0x000422000020f000 */
[----:B------:R-:W-:-:S02]  /*ec80*/  ISETP.NE.AND.EX P0, PT, R21, RZ, PT, P0 ;  /* 0x000000ff1500720c */ /* 0x000fc40003f05300 */
[----:B------:R-:W-:-:S03]  /*ec90*/  SHF.R.U32.HI R3, RZ, R4, R3 ;  /* 0x00000004ff037219 */ /* 0x000fc60000011603 */
[----:B------:R-:W0:Y:S01]  /*eca0*/  LDC R14, c[0x0][0x600] ;  /* 0x00018000ff0e7b82 */ /* 0x000e220000000800 */
[-CC-:B---3--:R-:W-:Y:S02]  /*ecb0*/  SHF.R.U64 R8, R10, R6.reuse, R3.reuse ;  /* 0x000000060a087219 */ /* 0x188fe40000001203 */
[----:B------:R-:W-:-:S05]  /*ecc0*/  SHF.R.U32.HI R3, RZ, R6, R3 ;  /* 0x00000006ff037219 */ /* 0x000fca0000011603 */
[----:B------:R-:W3:Y:S01]  /*ecd0*/  LDC R22, c[0x0][0x648] ;  /* 0x00019200ff167b82 */ /* 0x000ee20000000800 */
[-CC-:B-----5:R-:W-:Y:S02]  /*ece0*/  SHF.R.U64 R12, R8, R18.reuse, R3.reuse ;  /* 0x00000012080c7219 */ /* 0x1a0fe40000001203 */
[-C--:B------:R-:W-:Y:S02]  /*ecf0*/  SHF.L.U32 R5, R5, R18.reuse, RZ ;  /* 0x0000001205057219 */ /* 0x080fe400000006ff */
[-C--:B------:R-:W-:Y:S01]  /*ed00*/  SHF.R.U32.HI R3, RZ, R18.reuse, R3 ;  /* 0x00000012ff037219 */ /* 0x080fe20000011603 */
[----:B------:R-:W-:Y:S01]  /*ed10*/  IMAD.MOV.U32 R2, RZ, RZ, R12 ;  /* 0x000000ffff027224 */ /* 0x000fe200078e000c */
[----:B------:R-:W-:Y:S01]  /*ed20*/  SHF.L.U32 R18, R7, R18, RZ ;  /* 0x0000001207127219 */ /* 0x000fe200000006ff */
[----:B------:R-:W0:Y:S01]  /*ed30*/  LDC R23, c[0x0][0x638] ;  /* 0x00018e00ff177b82 */ /* 0x000e220000000800 */
[----:B------:R-:W-:-:S07]  /*ed40*/  LOP3.LUT R19, RZ, R5, RZ, 0x33, !PT ;  /* 0x00000005ff137212 */ /* 0x000fce00078e33ff */
[----:B------:R-:W0:Y:S01]  /*ed50*/  LDC R24, c[0x0][0x610] ;  /* 0x00018400ff187b82 */ /* 0x000e220000000800 */
[----:B--2---:R-:W-:Y:S05]  /*ed60*/  @!P0 BRA `(.L_x_297) ;  /* 0x0000000000288947 */ /* 0x004fea0003800000 */
        /* <DEDUP_REMOVED lines=10> */
.L_x_297:
[----:B---3--:R-:W-:Y:S01]  /*ee10*/  SHF.R.U64 R0, R2, R22, R3 ;  /* 0x0000001602007219 */ /* 0x008fe20000001203 */
[----:B0-----:R-:W-:Y:S01]  /*ee20*/  VIADD R7, R14, 0xffffffff ;  /* 0xffffffff0e077836 */ /* 0x001fe20000000000 */
[----:B------:R-:W-:Y:S01]  /*ee30*/  LOP3.LUT R5, R8, R19, RZ, 0xc0, !PT ;  /* 0x0000001308057212 */ /* 0x000fe200078ec0ff */
[----:B------:R-:W-:Y:S02]  /*ee40*/  IMAD.MOV R13, RZ, RZ, -R13 ;  /* 0x000000ffff0d7224 */ /* 0x000fe400078e0a0d */
[----:B------:R-:W-:Y:S02]  /*ee50*/  IMAD.MOV R3, RZ, RZ, -R0 ;  /* 0x000000ffff037224 */ /* 0x000fe400078e0a00 */
[----:B------:R-:W-:Y:S01]  /*ee60*/  IMAD R2, R18, R0, R5 ;  /* 0x0000000012027224 */ /* 0x000fe200078e0205 */
[----:B------:R-:W-:Y:S01]  /*ee70*/  LOP3.LUT R5, R10, R7, RZ, 0xc0, !PT ;  /* 0x000000070a057212 */ /* 0x000fe200078ec0ff */
[----:B------:R-:W-:Y:S02]  /*ee80*/  @P2 IMAD R17, R15, R13, R16 ;  /* 0x0000000d0f112224 */ /* 0x000fe400078e0210 */
[----:B------:R-:W-:-:S02]  /*ee90*/  IMAD R0, R3, R23, R12 ;  /* 0x0000001703007224 */ /* 0x000fc400078e020c */
[----:B------:R-:W-:Y:S02]  /*eea0*/  IMAD.MOV.U32 R4, RZ, RZ, 0x1 ;  /* 0x00000001ff047424 */ /* 0x000fe400078e00ff */
[----:B------:R-:W-:Y:S02]  /*eeb0*/  IMAD R2, R2, R24, R17 ;  /* 0x0000001802027224 */ /* 0x000fe400078e0211 */
[----:B------:R-:W-:Y:S01]  /*eec0*/  IMAD R3, R0, R14, R5 ;  /* 0x0000000e00037224 */ /* 0x000fe200078e0205 */
[----:B------:R-:W-:-:S04]  /*eed0*/  PRMT R0, R4, 0x7610, R0 ;  /* 0x0000761004007816 */ /* 0x000fc80000000000 */
[----:B------:R-:W-:Y:S02]  /*eee0*/  SEL R4, R3, R2, !P2 ;  /* 0x0000000203047207 */ /* 0x000fe40005000000 */
[----:B------:R-:W-:-:S03]  /*eef0*/  SEL R2, R2, R3, !P2 ;  /* 0x0000000302027207 */ /* 0x000fc60005000000 */
[----:B------:R2:W-:Y:S04]  /*ef00*/  STL [R1+0x88], R4 ;  /* 0x0000880401007387 */ /* 0x0005e80000100800 */
[----:B------:R2:W-:Y:S04]  /*ef10*/  STL [R1+0x78], R11 ;  /* 0x0000780b01007387 */ /* 0x0005e80000100800 */
[----:B------:R2:W-:Y:S02]  /*ef20*/  STL [R1+0x84], R2 ;  /* 0x0000840201007387 */ /* 0x0005e40000100800 */
.L_x_295:
[----:B------:R-:W-:Y:S01]  /*ef30*/  LOP3.LUT P0, RZ, R0, 0xff, RZ, 0xc0, !PT ;  /* 0x000000ff00ff7812 */ /* 0x000fe2000780c0ff */
[----:B------:R-:W-:-:S12]  /*ef40*/  ULOP3.LUT UR30, UR30, 0x1, URZ, 0x3c, !UPT ;  /* 0x000000011e1e7892 */ /* 0x000fd8000f8e3c3f */
[----:B------:R-:W-:Y:S05]  /*ef50*/  @P0 BRA `(.L_x_298) ;  /* 0xffffff2800100947 */ /* 0x000fea000383ffff */
[----:B------:R-:W-:Y:S05]  /*ef60*/  EXIT ;  /* 0x000000000000794d */ /* 0x000fea0003800000 */
.L_x_14:
[----:B------:R-:W-:-:S08]  /*ef70*/  ISETP.NE.AND P0, PT, RZ, UR6, PT ;  /* 0x00000006ff007c0c */ /* 0x000fd0000bf05270 */
[----:B0123--:R-:W0:-:S00]  /*ef80*/  USETMAXREG.DEALLOC.CTAPOOL 0x28 ;  /* 0x00000028000079c8 */ /* 0x00fe0000080e0500 */
[----:B------:R-:W-:Y:S05]  /*ef90*/  @P0 EXIT ;  /* 0x000000000000094d */ /* 0x000fea0003800000 */
[----:B0-----:R-:W-:Y:S01]  /*efa0*/  LOP3.LUT P0, RZ, R0, 0xff, RZ, 0xc0, !PT ;  /* 0x000000ff00ff7812 */ /* 0x001fe2000780c0ff */
[----:B------:R-:W-:Y:S02]  /*efb0*/  IMAD.MOV.U32 R0, RZ, RZ, 0x1 ;  /* 0x00000001ff007424 */ /* 0x000fe400078e00ff */
[----:B------:R-:W-:-:S10]  /*efc0*/  IMAD.MOV.U32 R8, RZ, RZ, RZ ;  /* 0x000000ffff087224 */ /* 0x000fd400078e00ff */
[----:B------:R-:W-:Y:S05]  /*efd0*/  @!P0 BRA `(.L_x_299) ;  /* 0x0000000c00408947 */ /* 0x000fea0003800000 */
[----:B------:R-:W-:Y:S01]  /*efe0*/  LOP3.LUT P0, RZ, R2, 0x1f, RZ, 0xc0, !PT ;  /* 0x0000001f02ff7812 */ /* 0x000fe2000780c0ff */
[----:B------:R-:W-:Y:S01]  /*eff0*/  ULDC UR5, c[0x0][0x658] ;  /* 0x0001960000057ab9 */ /* 0x000fe20000000800 */
[----:B------:R-:W-:Y:S01]  /*f000*/  UMOV UR6, 0xffffffff ;  /* 0xffffffff00067882 */ /* 0x000fe20000000000 */
[----:B------:R-:W-:Y:S01]  /*f010*/  BSSY B0, `(.L_x_299) ;  /* 0x00000cc000007945 */ /* 0x000fe20003800000 */
[----:B------:R-:W-:Y:S01]  /*f020*/  USHF.L.U32 UR6, UR6, UR5, URZ ;  /* 0x0000000506067299 */ /* 0x000fe2000800063f */
[C---:B------:R-:W-:Y:S01]  /*f030*/  ISETP.NE.AND P3, PT, R3.reuse, RZ, PT ;  /* 0x000000ff0300720c */ /* 0x040fe20003f65270 */
[----:B------:R-:W-:Y:S01]  /*f040*/  IMAD.MOV.U32 R9, RZ, RZ, 0x1 ;  /* 0x00000001ff097424 */ /* 0x000fe200078e00ff */
[----:B------:R-:W-:Y:S01]  /*f050*/  ISETP.NE.OR P0, PT, R3, RZ, !P0 ;  /* 0x000000ff0300720c */ /* 0x000fe20004705670 */
[----:B------:R-:W-:Y:S01]  /*f060*/  IMAD.MOV.U32 R0, RZ, RZ, 0x1 ;  /* 0x00000001ff007424 */ /* 0x000fe200078e00ff */
[----:B------:R-:W-:Y:S01]  /*f070*/  ULDC UR4, c[0x0][0x600] ;  /* 0x0001800000047ab9 */ /* 0x000fe20000000800 */
[----:B------:R-:W-:Y:S01]  /*f080*/  IMAD.MOV.U32 R8, RZ, RZ, RZ ;  /* 0x000000ffff087224 */ /* 0x000fe200078e00ff */
[----:B------:R-:W-:Y:S01]  /*f090*/  UMOV UR7, 0x1 ;  /* 0x0000000100077882 */ /* 0x000fe20000000000 */
[----:B------:R-:W-:-:S02]  /*f0a0*/  UIADD3 UR26, UR14, 0x1, URZ ;  /* 0x000000010e1a7890 */ /* 0x000fc4000fffe03f */
[----:B------:R-:W-:Y:S02]  /*f0b0*/  ULOP3.LUT UR27, UR13, 0x2, URZ, 0xfc, !UPT ;  /* 0x000000020d1b7892 */ /* 0x000fe4000f8efc3f */
[----:B------:R-:W-:Y:S02]  /*f0c0*/  UIADD3 UR18, UR4, -0x1, URZ ;  /* 0xffffffff04127890 */ /* 0x000fe4000fffe03f */
[----:B------:R-:W-:Y:S02]  /*f0d0*/  USHF.L.U32 UR22, UR7, UR5, URZ ;  /* 0x0000000507167299 */ /* 0x000fe4000800063f */
[----:B------:R-:W-:Y:S01]  /*f0e0*/  ULOP3.LUT UR19, URZ, UR6, URZ, 0x33, !UPT ;  /* 0x000000063f137292 */ /* 0x000fe2000f8e333f */
[----:B------:R-:W-:-:S11]  /*f0f0*/  ULDC.64 UR24, c[0x0][0x198] ;  /* 0x0000660000187ab9 */ /* 0x000fd60000000a00 */
.L_x_311:
[----:B------:R-:W-:-:S03]  /*f100*/  UMOV UR4, 0xffffffff ;  /* 0xffffffff00047882 */ /* 0x000fc60000000000 */
[----:B01----:R-:W-:Y:S05]  /*f110*/  BRA.DIV UR4, `(.L_x_300) ;  /* 0x0000001a04a47947 */ /* 0x003fea000b800000 */
[----:B------:R-:W-:-:S13]  /*f120*/  ELECT P1, URZ, PT ;  /* 0x00000000003f782f */ /* 0x000fda0003820000 */
.L_x_342:
[----:B------:R-:W0:Y:S01]  /*f130*/  LDC R2, c[0x0][0x28c] ;  /* 0x0000a300ff027b82 */ /* 0x000e220000000800 */
[----:B------:R-:W-:Y:S01]  /*f140*/  BSSY B1, `(.L_x_301) ;  /* 0x000003b000017945 */ /* 0x000fe20003800000 */
[----:B0-----:R-:W-:-:S13]  /*f150*/  ISETP.LT.OR P1, PT, R2, 0x1, !P1 ;  /* 0x000000010200780c */ /* 0x001fda0004f21670 */
[----:B------:R-:W-:Y:S05]  /*f160*/  @P1 BRA `(.L_x_302) ;  /* 0x0000000000e01947 */ /* 0x000fea0003800000 */
[----:B------:R-:W2:Y:S04]  /*f170*/  LDL.LU R4, [R1+0x88] ;  /* 0x0000880001047983 */ /* 0x000ea80000300800 */
[----:B------:R-:W3:Y:S01]  /*f180*/  LDL.LU R3, [R1+0x84] ;  /* 0x0000840001037983 */ /* 0x000ee20000300800 */
[----:B------:R-:W-:Y:S02]  /*f190*/  IMAD.MOV.U32 R12, RZ, RZ, RZ ;  /* 0x000000ffff0c7224 */ /* 0x000fe400078e00ff */
[----:B------:R-:W-:Y:S02]  /*f1a0*/  IMAD.U32 R13, RZ, RZ, UR26 ;  /* 0x0000001aff0d7e24 */ /* 0x000fe4000f8e00ff */
[----:B------:R-:W-:Y:S02]  /*f1b0*/  IMAD.MOV.U32 R2, RZ, RZ, R0 ;  /* 0x000000ffff027224 */ /* 0x000fe400078e0000 */
[----:B--2---:R-:W-:-:S02]  /*f1c0*/  IMAD.SHL.U32 R6, R4, 0x100, RZ ;  /* 0x0000010004067824 */ /* 0x004fc400078e00ff */
[----:B---3--:R-:W-:Y:S02]  /*f1d0*/  IMAD.SHL.U32 R7, R3, 0x40, RZ ;  /* 0x0000004003077824 */ /* 0x008fe400078e00ff */
[----:B------:R-:W-:-:S07]  /*f1e0*/  IMAD.MOV.U32 R3, RZ, RZ, R8 ;  /* 0x000000ffff037224 */ /* 0x000fce00078e0008 */
.L_x_306:
[----:B------:R-:W0:Y:S01]  /*f1f0*/  S2R R5, SR_CgaCtaId ;  /* 0x0000000000057919 */ /* 0x000e220000008800 */
[----:B------:R-:W-:-:S04]  /*f200*/  MOV R4, 0x400 ;  /* 0x0000040000047802 */ /* 0x000fc80000000f00 */
[----:B0-----:R-:W-:Y:S02]  /*f210*/  LEA R10, R5, R4, 0x18 ;  /* 0x00000004050a7211 */ /* 0x001fe400078ec0ff */
[----:B------:R-:W-:Y:S01]  /*f220*/  SHF.L.U32 R4, R2, 0x1f, RZ ;  /* 0x0000001f02047819 */ /* 0x000fe200000006ff */
[----:B------:R-:W0:Y:S02]  /*f230*/  @!P3 LDC R5, c[0x0][0x500] ;  /* 0x00014000ff05bb82 */ /* 0x000e240000000800 */
[----:B------:R-:W-:-:S04]  /*f240*/  IMAD R11, R3, 0x8, R10 ;  /* 0x00000008030b7824 */ /* 0x000fc800078e020a */
[----:B------:R-:W1:Y:S02]  /*f250*/  SYNCS.PHASECHK.TRANS64.TRYWAIT P1, [R11+URZ+0xb0], R4 ;  /* 0x0000b0040b0075a7 */ /* 0x000e64000802017f */
[----:B-1----:R-:W-:Y:S05]  /*f260*/  @!P1 BRA `(.L_x_303) ;  /* 0x0000001800709947 */ /* 0x002fea0003800000 */
.L_x_343:
[----:B------:R-:W-:Y:S01]  /*f270*/  UPRMT UR4, UR27, 0x9910, URZ ;  /* 0x000099101b047896 */ /* 0x000fe2000800003f */
[----:B0-----:R0:W-:Y:S03]  /*f280*/  @!P3 SYNCS.ARRIVE.TRANS64 RZ, [R11+URZ], R5 ;  /* 0x000000050bffb9a7 */ /* 0x0011e6000800003f */
[----:B------:R-:W-:-:S06]  /*f290*/  UISETP.NE.AND UP0, UPT, UR4, 0x2, UPT ;  /* 0x000000020400788c */ /* 0x000fcc000bf05270 */
[----:B------:R-:W-:-:S13]  /*f2a0*/  PLOP3.LUT P1, PT, PT, PT, UP0, 0x80, 0x0 ;  /* 0x000000000000781c */ /* 0x000fda0003f2f008 */
[----:B0-----:R-:W-:Y:S05]  /*f2b0*/  @P1 BRA `(.L_x_304) ;  /* 0x0000000000041947 */ /* 0x001fea0003800000 */
[----:B------:R-:W-:Y:S01]  /*f2c0*/  BPT.TRAP 0x1 ;  /* 0x000000040000795c */ /* 0x000fe20000300000 */
.L_x_304:
[----:B------:R-:W-:Y:S05]  /*f2d0*/  @P0 BRA `(.L_x_305) ;  /* 0x0000000000040947 */ /* 0x000fea0003800000 */
[----:B------:R-:W-:Y:S01]  /*f2e0*/  BPT.TRAP 0x1 ;  /* 0x000000040000795c */ /* 0x000fe20000300000 */
.L_x_305:
[----:B------:R-:W2:Y:S01]  /*f2f0*/  LDL R5, [R1+0x78] ;  /* 0x0000780001057983 */ /* 0x000ea20000100800 */
[--C-:B-1----:R-:W-:Y:S01]  /*f300*/  IMAD R4, R3, 0x800, R10.reuse ;  /* 0x0000080003047824 */ /* 0x102fe200078e020a */
[----:B------:R-:W-:Y:S01]  /*f310*/  R2UR UR9, R11 ;  /* 0x000000000b0972ca */ /* 0x000fe200000e0000 */
[----:B------:R-:W-:Y:S01]  /*f320*/  IMAD R10, R3, 0x2000, R10 ;  /* 0x00002000030a7824 */ /* 0x000fe200078e020a */
[----:B------:R-:W-:Y:S01]  /*f330*/  UIADD3 UR4, UP0, UR24, 0xf0, URZ ;  /* 0x000000f018047890 */ /* 0x000fe2000ff1e03f */
[----:B------:R-:W-:Y:S01]  /*f340*/  VIADD R13, R13, 0xffffffff ;  /* 0xffffffff0d0d7836 */ /* 0x000fe20000000000 */
[----:B------:R-:W-:Y:S01]  /*f350*/  R2UR UR5, R4 ;  /* 0x00000000040572ca */ /* 0x000fe200000e0000 */
[----:B------:R-:W-:Y:S01]  /*f360*/  UIADD3 UR28, UP1, UR24, 0x1f0, URZ ;  /* 0x000001f0181c7890 */ /* 0x000fe2000ff3e03f */
[----:B------:R-:W-:Y:S01]  /*f370*/  R2UR UR8, R10 ;  /* 0x000000000a0872ca */ /* 0x000fe200000e0000 */
[----:B------:R-:W-:Y:S01]  /*f380*/  VIADD R3, R3, 0x1 ;  /* 0x0000000103037836 */ /* 0x000fe20000000000 */
[----:B------:R-:W-:Y:S01]  /*f390*/  R2UR UR11, R7 ;  /* 0x00000000070b72ca */ /* 0x000fe200000e0000 */
[----:B------:R-:W-:Y:S01]  /*f3a0*/  UIADD3.X UR29, URZ, UR25, URZ, UP1, !UPT ;  /* 0x000000193f1d7290 */ /* 0x000fe20008ffe43f */
[----:B------:R-:W-:Y:S01]  /*f3b0*/  R2UR UR10, R12 ;  /* 0x000000000c0a72ca */ /* 0x000fe200000e0000 */
[----:B------:R-:W-:Y:S01]  /*f3c0*/  UMOV UR6, 0x0 ;  /* 0x0000000000067882 */ /* 0x000fe20000000000 */
[----:B------:R-:W-:Y:S01]  /*f3d0*/  R2UR UR23, R6 ;  /* 0x00000000061772ca */ /* 0x000fe200000e0000 */
[----:B------:R-:W-:Y:S01]  /*f3e0*/  UMOV UR7, 0x10000000 ;  /* 0x1000000000077882 */ /* 0x000fe20000000000 */
[----:B------:R-:W-:Y:S01]  /*f3f0*/  ISETP.GT.AND P4, PT, R13, 0x1, PT ;  /* 0x000000010d00780c */ /* 0x000fe20003f84270 */
[----:B------:R-:W-:Y:S01]  /*f400*/  VIADD R12, R12, 0x20 ;  /* 0x000000200c0c7836 */ /* 0x000fe20000000000 */
[----:B------:R-:W-:Y:S01]  /*f410*/  ISETP.NE.AND P1, PT, R3, 0x16, PT ;  /* 0x000000160300780c */ /* 0x000fe20003f25270 */
[----:B------:R-:W-:-:S02]  /*f420*/  UIADD3 UR16, UR5, 0x280, URZ ;  /* 0x0000028005107890 */ /* 0x000fc4000fffe03f */
[----:B------:R-:W-:Y:S01]  /*f430*/  UIADD3.X UR5, URZ, UR25, URZ, UP0, !UPT ;  /* 0x000000193f057290 */ /* 0x000fe200087fe43f */
[----:B------:R-:W-:Y:S01]  /*f440*/  SEL R3, R3, RZ, P1 ;  /* 0x000000ff03037207 */ /* 0x000fe20000800000 */
[----:B------:R-:W-:-:S03]  /*f450*/  UIADD3 UR17, UR8, 0xb280, URZ ;  /* 0x0000b28008117890 */ /* 0x000fc6000fffe03f */
[----:B------:R-:W-:Y:S01]  /*f460*/  UMOV UR8, UR16 ;  /* 0x0000001000087c82 */ /* 0x000fe20008000000 */
[----:B--2---:R-:W-:Y:S02]  /*f470*/  R2UR UR12, R5 ;  /* 0x00000000050c72ca */ /* 0x004fe400000e0000 */
[----:B------:R-:W-:-:S04]  /*f480*/  SEL R5, RZ, 0x1, P1 ;  /* 0x00000001ff057807 */ /* 0x000fc80000800000 */
[----:B------:R-:W-:-:S07]  /*f490*/  LOP3.LUT R2, R2, R5, RZ, 0x3c, !PT ;  /* 0x0000000502027212 */ /* 0x000fce00078e3cff */
[----:B------:R0:W-:Y:S02]  /*f4a0*/  UTMALDG.3D [UR8], [UR4], desc[UR6] ;  /* 0x00000608040075b4 */ /* 0x0001e40008011000 */
[----:B0-----:R-:W-:Y:S01]  /*f4b0*/  UMOV UR8, UR17 ;  /* 0x0000001100087c82 */ /* 0x001fe20008000000 */
[----:B------:R-:W-:Y:S02]  /*f4c0*/  UMOV UR11, UR23 ;  /* 0x00000017000b7c82 */ /* 0x000fe40008000000 */
[----:B------:R0:W-:Y:S02]  /*f4d0*/  UTMALDG.3D [UR8], [UR28], desc[UR6] ;  /* 0x000006081c0075b4 */ /* 0x0001e40008011000 */
[----:B0-----:R-:W-:Y:S05]  /*f4e0*/  @P4 BRA `(.L_x_306) ;  /* 0xfffffffc00404947 */ /* 0x001fea000383ffff */
.L_x_302:
[----:B------:R-:W-:Y:S05]  /*f4f0*/  BSYNC B1 ;  /* 0x0000000000017941 */ /* 0x000fea0003800000 */
.L_x_301:
[----:B------:R-:W2:Y:S01]  /*f500*/  LDL.LU R15, [R1+0x7c] ;  /* 0x00007c00010f7983 */ /* 0x000ea20000300800 */
[----:B------:R-:W-:Y:S01]  /*f510*/  LOP3.LUT P5, RZ, R9, 0xff, RZ, 0xc0, !PT ;  /* 0x000000ff09ff7812 */ /* 0x000fe200078ac0ff */
[----:B------:R-:W-:Y:S01]  /*f520*/  VIADD R8, R8, UR14 ;  /* 0x0000000e08087c36 */ /* 0x000fe20008000000 */
[----:B------:R-:W-:Y:S01]  /*f530*/  UISETP.GE.U32.AND UP0, UPT, UR14, 0x16, UPT ;  /* 0x000000160e00788c */ /* 0x000fe2000bf06070 */
[----:B------:R-:W3:Y:S01]  /*f540*/  LDL.LU R14, [R1+0x80] ;  /* 0x00008000010e7983 */ /* 0x000ee20000300800 */
[----:B------:R-:W-:Y:S01]  /*f550*/  IMAD.U32 R5, RZ, RZ, UR14 ;  /* 0x0000000eff057e24 */ /* 0x000fe2000f8e00ff */
[----:B------:R-:W-:Y:S01]  /*f560*/  ULDC.64 UR4, c[0x0][0x650] ;  /* 0x0001940000047ab9 */ /* 0x000fe20000000a00 */
[----:B------:R-:W-:Y:S01]  /*f570*/  ISETP.GT.U32.AND P1, PT, R8, 0x15, PT ;  /* 0x000000150800780c */ /* 0x000fe20003f24070 */
[----:B------:R-:W-:Y:S01]  /*f580*/  BSSY B1, `(.L_x_307) ;  /* 0x0000072000017945 */ /* 0x000fe20003800000 */
[----:B------:R-:W-:Y:S02]  /*f590*/  PLOP3.LUT P4, PT, PT, PT, UP0, 0x80, 0x0 ;  /* 0x000000000000781c */ /* 0x000fe40003f8f008 */
[----:B------:R-:W-:-:S02]  /*f5a0*/  ISETP.LT.U32.AND P1, PT, R5, 0x16, P1 ;  /* 0x000000160500780c */ /* 0x000fc40000f21070 */
[----:B------:R-:W-:Y:S01]  /*f5b0*/  PRMT R9, RZ, 0x7610, R9 ;  /* 0x00007610ff097816 */ /* 0x000fe20000000009 */
[----:B------:R-:W0:Y:S01]  /*f5c0*/  @P5 S2R R3, SR_CgaCtaId ;  /* 0x0000000000035919 */ /* 0x000e220000008800 */
[----:B------:R-:W-:-:S04]  /*f5d0*/  @P5 MOV R2, 0x400 ;  /* 0x0000040000025802 */ /* 0x000fc80000000f00 */
[----:B0-----:R-:W-:Y:S01]  /*f5e0*/  @P5 LEA R4, R3, R2, 0x18 ;  /* 0x0000000203045211 */ /* 0x001fe200078ec0ff */
[----:B------:R-:W-:-:S03]  /*f5f0*/  IMAD.WIDE.U32 R2, R8, -0x45d1745d, RZ ;  /* 0xba2e8ba308027825 */ /* 0x000fc600078e00ff */
[----:B------:R0:W-:Y:S02]  /*f600*/  @P5 SYNCS.ARRIVE.TRANS64.A1T0 RZ, [R4+URZ+0x198], RZ ;  /* 0x000198ff04ff59a7 */ /* 0x0001e4000810003f */
[----:B------:R-:W-:Y:S02]  /*f610*/  SHF.R.U32.HI R5, RZ, 0x4, R3 ;  /* 0x00000004ff057819 */ /* 0x000fe40000011603 */
[----:B------:R-:W-:Y:S02]  /*f620*/  SEL R3, RZ, 0x1, !P1 ;  /* 0x00000001ff037807 */ /* 0x000fe40004800000 */
[----:B------:R-:W-:Y:S01]  /*f630*/  PRMT R2, RZ, 0x7610, R2 ;  /* 0x00007610ff027816 */ /* 0x000fe20000000002 */
[----:B------:R-:W-:Y:S01]  /*f640*/  IMAD R8, R5, -0x16, R8 ;  /* 0xffffffea05087824 */ /* 0x000fe200078e0208 */
[----:B------:R-:W-:Y:S01]  /*f650*/  LOP3.LUT R0, R0, R3, RZ, 0x3c, !PT ;  /* 0x0000000300007212 */ /* 0x000fe200078e3cff */
[----:B0-----:R-:W-:Y:S02]  /*f660*/  IMAD.MOV.U32 R4, RZ, RZ, -0x1 ;  /* 0xffffffffff047424 */ /* 0x001fe400078e00ff */
[----:B------:R-:W-:Y:S01]  /*f670*/  IMAD.MOV.U32 R3, RZ, RZ, -0x1 ;  /* 0xffffffffff037424 */ /* 0x000fe200078e00ff */
[----:B------:R-:W-:Y:S01]  /*f680*/  @P4 LOP3.LUT R0, R0, 0x1, R5, 0x78, !PT ;  /* 0x0000000100004812 */ /* 0x000fe200078e7805 */
[----:B------:R-:W-:Y:S01]  /*f690*/  IMAD.MOV.U32 R5, RZ, RZ, -0x1 ;  /* 0xffffffffff057424 */ /* 0x000fe200078e00ff */
[----:B---3--:R-:W-:-:S04]  /*f6a0*/  IADD3 R14, P5, R14, UR20, RZ ;  /* 0x000000140e0e7c10 */ /* 0x008fc8000ffbe0ff */
[----:B--2---:R-:W-:Y:S01]  /*f6b0*/  IADD3.X R15, R15, UR15, RZ, P5, !PT ;  /* 0x0000000f0f0f7c10 */ /* 0x004fe2000affe4ff */
[----:B------:R0:W-:Y:S01]  /*f6c0*/  STL [R1+0x80], R14 ;  /* 0x0000800e01007387 */ /* 0x0001e20000100800 */
[----:B------:R-:W-:-:S03]  /*f6d0*/  ISETP.GE.U32.AND P1, PT, R14, UR4, PT ;  /* 0x000000040e007c0c */ /* 0x000fc6000bf26070 */
[----:B------:R0:W-:Y:S01]  /*f6e0*/  STL [R1+0x7c], R15 ;  /* 0x00007c0f01007387 */ /* 0x0001e20000100800 */
[----:B------:R-:W-:-:S03]  /*f6f0*/  ISETP.GE.U32.AND.EX P1, PT, R15, UR5, PT, P1 ;  /* 0x000000050f007c0c */ /* 0x000fc6000bf26110 */
[----:B------:R0:W-:Y:S04]  /*f700*/  STL [R1+0x84], R5 ;  /* 0x0000840501007387 */ /* 0x0001e80000100800 */
[----:B------:R0:W-:Y:S04]  /*f710*/  STL [R1+0x88], R4 ;  /* 0x0000880401007387 */ /* 0x0001e80000100800 */
[----:B------:R0:W-:Y:S02]  /*f720*/  STL [R1+0x78], R3 ;  /* 0x0000780301007387 */ /* 0x0001e40000100800 */
[----:B------:R-:W-:Y:S05]  /*f730*/  @P1 BRA `(.L_x_308) ;  /* 0x0000000400581947 */ /* 0x000fea0003800000 */
[----:B------:R-:W-:Y:S01]  /*f740*/  ULDC.64 UR4, c[0x0][0x628] ;  /* 0x00018a0000047ab9 */ /* 0x000fe20000000a00 */
[----:B------:R-:W1:Y:S01]  /*f750*/  S2R R12, SR_CTAID.X ;  /* 0x00000000000c7919 */ /* 0x000e620000002500 */
[----:B------:R-:W-:Y:S01]  /*f760*/  ISETP.NE.U32.AND P1, PT, RZ, UR4, PT ;  /* 0x00000004ff007c0c */ /* 0x000fe2000bf25070 */
[----:B------:R-:W-:Y:S01]  /*f770*/  ULDC UR7, c[0x0][0x630] ;  /* 0x00018c0000077ab9 */ /* 0x000fe20000000800 */
[----:B------:R-:W-:Y:S01]  /*f780*/  IMAD.MOV.U32 R2, RZ, RZ, R14 ;  /* 0x000000ffff027224 */ /* 0x000fe200078e000e */
[----:B------:R-:W2:Y:S01]  /*f790*/  S2R R10, SR_CTAID.Y ;  /* 0x00000000000a7919 */ /* 0x000ea20000002600 */
[----:B------:R-:W-:Y:S01]  /*f7a0*/  ISETP.NE.AND.EX P1, PT, RZ, UR5, PT, P1 ;  /* 0x00000005ff007c0c */ /* 0x000fe2000bf25310 */
[----:B0-----:R-:W-:-:S12]  /*f7b0*/  IMAD.MOV.U32 R3, RZ, RZ, R15 ;  /* 0x000000ffff037224 */ /* 0x001fd800078e000f */
[----:B------:R-:W-:Y:S05]  /*f7c0*/  @!P1 BRA `(.L_x_309) ;  /* 0x0000000000289947 */ /* 0x000fea0003800000 */
[----:B------:R-:W-:Y:S02]  /*f7d0*/  ULDC UR6, c[0x0][0x634] ;  /* 0x00018d0000067ab9 */ /* 0x000fe40000000800 */
[----:B------:R-:W-:-:S05]  /*f7e0*/  IADD3 R7, P1, R14, UR6, RZ ;  /* 0x000000060e077c10 */ /* 0x000fca000ff3e0ff */
[----:B------:R-:W-:-:S04]  /*f7f0*/  IMAD.X R11, RZ, RZ, R15, P1 ;  /* 0x000000ffff0b7224 */ /* 0x000fc800008e060f */
[----:B------:R-:W-:-:S04]  /*f800*/  IMAD.WIDE.U32 R4, R11, UR4, RZ ;  /* 0x000000040b047c25 */ /* 0x000fc8000f8e00ff */
[----:B------:R-:W-:-:S04]  /*f810*/  IMAD.WIDE.U32 R4, P1, R7, UR5, R4 ;  /* 0x0000000507047c25 */ /* 0x000fc8000f820004 */
[----:B------:R-:W-:-:S04]  /*f820*/  IMAD.WIDE.U32 R6, R7, UR4, RZ ;  /* 0x0000000407067c25 */ /* 0x000fc8000f8e00ff */
[----:B------:R-:W-:Y:S01]  /*f830*/  IMAD.X R3, RZ, RZ, RZ, P1 ;  /* 0x000000ffff037224 */ /* 0x000fe200008e06ff */
[----:B------:R-:W-:Y:S01]  /*f840*/  IADD3 RZ, P1, R7, R4, RZ ;  /* 0x0000000407ff7210 */ /* 0x000fe20007f3e0ff */
[----:B------:R-:W-:-:S04]  /*f850*/  IMAD.MOV.U32 R2, RZ, RZ, R5 ;  /* 0x000000ffff027224 */ /* 0x000fc800078e0005 */
[----:B------:R-:W-:-:S08]  /*f860*/  IMAD.WIDE.U32.X R2, R11, UR5, R2, P1 ;  /* 0x000000050b027c25 */ /* 0x000fd000088e0402 */
.L_x_309:
[--C-:B------:R-:W-:Y:S01]  /*f870*/  SHF.R.U64 R11, R2, UR7, R3.reuse ;  /* 0x00000007020b7c19 */ /* 0x100fe20008001203 */
[----:B------:R-:W-:Y:S01]  /*f880*/  ULDC.64 UR4, c[0x0][0x620] ;  /* 0x0001880000047ab9 */ /* 0x000fe20000000a00 */
[----:B------:R-:W-:Y:S01]  /*f890*/  SHF.R.U32.HI R2, RZ, UR7, R3 ;  /* 0x00000007ff027c19 */ /* 0x000fe20008011603 */
[----:B------:R-:W-:Y:S01]  /*f8a0*/  IMAD.MOV.U32 R3, RZ, RZ, R15 ;  /* 0x000000ffff037224 */ /* 0x000fe200078e000f */
[----:B------:R-:W-:Y:S01]  /*f8b0*/  IADD3 R5, P1, RZ, -R11, RZ ;  /* 0x8000000bff057210 */ /* 0x000fe20007f3e0ff */
[----:B------:R-:W0:Y:S01]  /*f8c0*/  LDC R7, c[0x0][0x144] ;  /* 0x00005100ff077b82 */ /* 0x000e220000000800 */
[----:B-1----:R-:W-:Y:S01]  /*f8d0*/  I2FP.F32.U32 R6, R12 ;  /* 0x0000000c00067245 */ /* 0x002fe20000201000 */
[----:B------:R-:W-:Y:S01]  /*f8e0*/  ULDC.64 UR8, c[0x0][0x640] ;  /* 0x0001900000087ab9 */ /* 0x000fe20000000a00 */
[----:B------:R-:W-:Y:S01]  /*f8f0*/  ULDC UR6, c[0x0][0x608] ;  /* 0x0001820000067ab9 */ /* 0x000fe20000000800 */
[----:B------:R-:W-:Y:S01]  /*f900*/  IMAD.X R2, RZ, RZ, ~R2, P1 ;  /* 0x000000ffff027224 */ /* 0x000fe200008e0e02 */
[----:B------:R-:W-:-:S03]  /*f910*/  ISETP.NE.U32.AND P1, PT, RZ, UR8, PT ;  /* 0x00000008ff007c0c */ /* 0x000fc6000bf25070 */
[----:B------:R-:W-:Y:S01]  /*f920*/  IMAD R4, R2, UR4, RZ ;  /* 0x0000000402047c24 */ /* 0x000fe2000f8e02ff */
[----:B------:R-:W1:Y:S01]  /*f930*/  LDC R15, c[0x0][0x148] ;  /* 0x00005200ff0f7b82 */ /* 0x000e620000000800 */
[----:B------:R-:W-:Y:S01]  /*f940*/  IMAD.MOV.U32 R2, RZ, RZ, R14 ;  /* 0x000000ffff027224 */ /* 0x000fe200078e000e */
[----:B------:R-:W-:-:S03]  /*f950*/  ISETP.NE.AND.EX P1, PT, RZ, UR9, PT, P1 ;  /* 0x00000009ff007c0c */ /* 0x000fc6000bf25310 */
[----:B------:R-:W-:Y:S01]  /*f960*/  IMAD.WIDE.U32 R2, R5, UR4, R2 ;  /* 0x0000000405027c25 */ /* 0x000fe2000f8e0002 */
[----:B------:R-:W-:-:S03]  /*f970*/  ULDC UR4, c[0x0][0x150] ;  /* 0x0000540000047ab9 */ /* 0x000fc60000000800 */
[----:B------:R-:W-:Y:S01]  /*f980*/  FMUL R6, R6, UR4 ;  /* 0x0000000406067c20 */ /* 0x000fe20008400000 */
[----:B------:R-:W-:Y:S01]  /*f990*/  IMAD R5, R5, UR5, R4 ;  /* 0x0000000505057c24 */ /* 0x000fe2000f8e0204 */
[----:B------:R-:W-:Y:S01]  /*f9a0*/  ULDC UR4, c[0x0][0x618] ;  /* 0x0001860000047ab9 */ /* 0x000fe20000000800 */
[----:B------:R-:W-:Y:S02]  /*f9b0*/  ULDC UR5, c[0x0][0x154] ;  /* 0x0000550000057ab9 */ /* 0x000fe40000000800 */
[----:B------:R-:W-:Y:S01]  /*f9c0*/  IMAD.IADD R3, R3, 0x1, R5 ;  /* 0x0000000103037824 */ /* 0x000fe200078e0205 */
[----:B------:R-:W3:Y:S04]  /*f9d0*/  F2I.U32.TRUNC.NTZ R6, R6 ;  /* 0x0000000600067305 */ /* 0x000ee8000020f000 */
[----:B------:R-:W-:-:S02]  /*f9e0*/  SHF.R.U64 R13, R2, UR4, R3 ;  /* 0x00000004020d7c19 */ /* 0x000fc40008001203 */
[----:B--2---:R-:W-:-:S05]  /*f9f0*/  I2FP.F32.U32 R2, R10 ;  /* 0x0000000a00027245 */ /* 0x004fca0000201000 */
[----:B------:R-:W-:Y:S01]  /*fa00*/  FMUL R4, R2, UR5 ;  /* 0x0000000502047c20 */ /* 0x000fe20008400000 */
[----:B------:R-:W-:Y:S01]  /*fa10*/  SHF.R.U32.HI R2, RZ, UR4, R3 ;  /* 0x00000004ff027c19 */ /* 0x000fe20008011603 */
[----:B------:R-:W-:Y:S02]  /*fa20*/  ULDC UR4, c[0x0][0x658] ;  /* 0x0001960000047ab9 */ /* 0x000fe40000000800 */
[----:B------:R2:W4:Y:S01]  /*fa30*/  F2I.U32.TRUNC.NTZ R18, R4 ;  /* 0x0000000400127305 */ /* 0x000522000020f000 */
[----:B------:R-:W-:Y:S01]  /*fa40*/  SHF.R.U64 R16, R13, UR6, R2 ;  /* 0x000000060d107c19 */ /* 0x000fe20008001202 */
[----:B---3--:R-:W-:Y:S01]  /*fa50*/  IMAD.MOV R6, RZ, RZ, -R6 ;  /* 0x000000ffff067224 */ /* 0x008fe200078e0a06 */
[----:B------:R-:W-:-:S03]  /*fa60*/  SHF.R.U32.HI R3, RZ, UR6, R2 ;  /* 0x00000006ff037c19 */ /* 0x000fc60008011602 */
[----:B0-----:R-:W-:Y:S01]  /*fa70*/  IMAD R12, R7, R6, R12 ;  /* 0x00000006070c7224 */ /* 0x001fe200078e020c */
[--C-:B------:R-:W-:Y:S02]  /*fa80*/  SHF.R.U64 R14, R16, UR4, R3.reuse ;  /* 0x00000004100e7c19 */ /* 0x100fe40008001203 */
[----:B------:R-:W-:-:S03]  /*fa90*/  SHF.R.U32.HI R3, RZ, UR4, R3 ;  /* 0x00000004ff037c19 */ /* 0x000fc60008011603 */
[----:B------:R-:W-:Y:S01]  /*faa0*/  IMAD.MOV.U32 R2, RZ, RZ, R14 ;  /* 0x000000ffff027224 */ /* 0x000fe200078e000e */
[----:B--2-4-:R-:W-:Y:S06]  /*fab0*/  @!P1 BRA `(.L_x_310) ;  /* 0x0000000000289947 */ /* 0x014fec0003800000 */
        /* <DEDUP_REMOVED lines=10> */
.L_x_310:
[----:B------:R-:W-:Y:S01]  /*fb60*/  ULDC UR4, c[0x0][0x648] ;  /* 0x0001920000047ab9 */ /* 0x000fe20000000800 */
[----:B------:R-:W-:Y:S01]  /*fb70*/  IMAD.MOV R18, RZ, RZ, -R18 ;  /* 0x000000ffff127224 */ /* 0x000fe200078e0a12 */
[----:B------:R-:W-:Y:S01]  /*fb80*/  SHF.R.U64 R3, R2, UR4, R3 ;  /* 0x0000000402037c19 */ /* 0x000fe20008001203 */
[----:B------:R-:W-:Y:S01]  /*fb90*/  ULDC UR4, c[0x0][0x638] ;  /* 0x00018e0000047ab9 */ /* 0x000fe20000000800 */
[----:B------:R-:W-:Y:S01]  /*fba0*/  LOP3.LUT R2, R16, UR19, RZ, 0xc0, !PT ;  /* 0x0000001310027c12 */ /* 0x000fe2000f8ec0ff */
[----:B-1----:R-:W-:Y:S01]  /*fbb0*/  @P2 IMAD R12, R15, R18, R10 ;  /* 0x000000120f0c2224 */ /* 0x002fe200078e020a */
[----:B------:R-:W-:Y:S01]  /*fbc0*/  LOP3.LUT R13, R13, UR18, RZ, 0xc0, !PT ;  /* 0x000000120d0d7c12 */ /* 0x000fe2000f8ec0ff */
[----:B------:R-:W-:Y:S01]  /*fbd0*/  IMAD.MOV R5, RZ, RZ, -R3 ;  /* 0x000000ffff057224 */ /* 0x000fe200078e0a03 */
[----:B------:R-:W-:Y:S01]  /*fbe0*/  ULDC UR5, c[0x0][0x610] ;  /* 0x0001840000057ab9 */ /* 0x000fe20000000800 */
[----:B------:R-:W-:Y:S02]  /*fbf0*/  IMAD R3, R3, UR22, R2 ;  /* 0x0000001603037c24 */ /* 0x000fe4000f8e0202 */
[----:B------:R-:W-:Y:S01]  /*fc00*/  IMAD R14, R5, UR4, R14 ;  /* 0x00000004050e7c24 */ /* 0x000fe2000f8e020e */
[----:B------:R-:W-:Y:S01]  /*fc10*/  ULDC UR4, c[0x0][0x600] ;  /* 0x0001800000047ab9 */ /* 0x000fe20000000800 */
[----:B------:R-:W-:-:S02]  /*fc20*/  IMAD R3, R3, UR5, R12 ;  /* 0x0000000503037c24 */ /* 0x000fc4000f8e020c */
[----:B------:R-:W-:Y:S02]  /*fc30*/  IMAD R14, R14, UR4, R13 ;  /* 0x000000040e0e7c24 */ /* 0x000fe4000f8e020d */
[----:B------:R-:W-:-:S03]  /*fc40*/  IMAD.MOV.U32 R2, RZ, RZ, 0x1 ;  /* 0x00000001ff027424 */ /* 0x000fc600078e00ff */
[----:B------:R-:W-:Y:S02]  /*fc50*/  SEL R4, R14, R3, !P2 ;  /* 0x000000030e047207 */ /* 0x000fe40005000000 */
[----:B------:R-:W-:-:S03]  /*fc60*/  SEL R3, R3, R14, !P2 ;  /* 0x0000000e03037207 */ /* 0x000fc60005000000 */
[----:B------:R1:W-:Y:S04]  /*fc70*/  STL [R1+0x88], R4 ;  /* 0x0000880401007387 */ /* 0x0003e80000100800 */
[----:B------:R1:W-:Y:S04]  /*fc80*/  STL [R1+0x78], R11 ;  /* 0x0000780b01007387 */ /* 0x0003e80000100800 */
[----:B------:R1:W-:Y:S02]  /*fc90*/  STL [R1+0x84], R3 ;  /* 0x0000840301007387 */ /* 0x0003e40000100800 */
.L_x_308:
[----:B------:R-:W-:Y:S05]  /*fca0*/  BSYNC B1 ;  /* 0x0000000000017941 */ /* 0x000fea0003800000 */
.L_x_307:
[----:B------:R-:W-:-:S13]  /*fcb0*/  LOP3.LUT P1, RZ, R2, 0xff, RZ, 0xc0, !PT ;  /* 0x000000ff02ff7812 */ /* 0x000fda000782c0ff */
[----:B------:R-:W-:Y:S05]  /*fcc0*/  @P1 BRA `(.L_x_311) ;  /* 0xfffffff4000c1947 */ /* 0x000fea000383ffff */
[----:B------:R-:W-:Y:S05]  /*fcd0*/  BSYNC B0 ;  /* 0x0000000000007941 */ /* 0x000fea0003800000 */
.L_x_299:
[----:B------:R-:W-:-:S03]  /*fce0*/  UMOV UR4, 0xffffffff ;  /* 0xffffffff00047882 */ /* 0x000fc60000000000 */
[----:B------:R-:W-:Y:S05]  /*fcf0*/  BRA.DIV UR4, `(.L_x_312) ;  /* 0x0000000e04e07947 */ /* 0x000fea000b800000 */
[----:B------:R-:W-:-:S13]  /*fd00*/  ELECT P0, URZ, PT ;  /* 0x00000000003f782f */ /* 0x000fda0003800000 */
.L_x_346:
[----:B------:R-:W-:Y:S04]  /*fd10*/  BSSY B0, `(.L_x_313) ;  /* 0x00000ce000007945 */ /* 0x000fe80003800000 */
[----:B------:R-:W-:Y:S05]  /*fd20*/  @!P0 BRA `(.L_x_314) ;  /* 0x0000000c00308947 */ /* 0x000fea0003800000 */
[----:B------:R-:W-:-:S04]  /*fd30*/  ULOP3.LUT UR4, UR13, 0x2, URZ, 0xfc, !UPT ;  /* 0x000000020d047892 */ /* 0x000fc8000f8efc3f */
[----:B------:R-:W-:-:S06]  /*fd40*/  UISETP.NE.AND UP0, UPT, UR4, 0x3, UPT ;  /* 0x000000030400788c */ /* 0x000fcc000bf05270 */
[----:B------:R-:W-:-:S13]  /*fd50*/  PLOP3.LUT P0, PT, PT, PT, UP0, 0x80, 0x0 ;  /* 0x000000000000781c */ /* 0x000fda0003f0f008 */
[----:B------:R-:W-:Y:S05]  /*fd60*/  @!P0 BRA `(.L_x_315) ;  /* 0x0000000000048947 */ /* 0x000fea0003800000 */
[----:B------:R-:W-:Y:S01]  /*fd70*/  BPT.TRAP 0x1 ;  /* 0x000000040000795c */ /* 0x000fe20000300000 */
.L_x_315:
[----:B01----:R-:W0:Y:S01]  /*fd80*/  S2R R3, SR_CgaCtaId ;  /* 0x0000000000037919 */ /* 0x003e220000008800 */
[----:B------:R-:W-:-:S04]  /*fd90*/  MOV R2, 0x400 ;  /* 0x0000040000027802 */ /* 0x000fc80000000f00 */
[----:B0-----:R-:W-:Y:S02]  /*fda0*/  LEA R3, R3, R2, 0x18 ;  /* 0x0000000203037211 */ /* 0x001fe400078ec0ff */
[----:B------:R-:W-:-:S03]  /*fdb0*/  SHF.L.U32 R2, R0, 0x1f, RZ ;  /* 0x0000001f00027819 */ /* 0x000fc600000006ff */
[----:B------:R-:W-:-:S04]  /*fdc0*/  VIADD R3, R3, 0xb0 ;  /* 0x000000b003037836 */ /* 0x000fc80000000000 */
[C---:B------:R-:W-:Y:S02]  /*fdd0*/  IMAD R7, R8.reuse, 0x8, R3 ;  /* 0x0000000808077824 */ /* 0x040fe400078e0203 */
[----:B------:R-:W-:Y:S02]  /*fde0*/  VIADD R8, R8, 0x1 ;  /* 0x0000000108087836 */ /* 0x000fe40000000000 */
[----:B------:R-:W0:Y:S03]  /*fdf0*/  SYNCS.PHASECHK.TRANS64.TRYWAIT P0, [R7+URZ], R2 ;  /* 0x00000002070075a7 */ /* 0x000e26000800017f */
[----:B------:R-:W-:-:S04]  /*fe00*/  ISETP.NE.AND P1, PT, R8, 0x16, PT ;  /* 0x000000160800780c */ /* 0x000fc80003f25270 */
[----:B------:R-:W-:Y:S02]  /*fe10*/  SEL R5, RZ, 0x1, P1 ;  /* 0x00000001ff057807 */ /* 0x000fe40000800000 */
[----:B------:R-:W-:Y:S02]  /*fe20*/  SEL R8, R8, RZ, P1 ;  /* 0x000000ff08087207 */ /* 0x000fe40000800000 */
[----:B------:R-:W-:-:S03]  /*fe30*/  LOP3.LUT R5, R0, R5, RZ, 0x3c, !PT ;  /* 0x0000000500057212 */ /* 0x000fc600078e3cff */
[----:B------:R-:W-:Y:S01]  /*fe40*/  IMAD R9, R8, 0x8, R3 ;  /* 0x0000000808097824 */ /* 0x000fe200078e0203 */
[----:B------:R-:W-:Y:S01]  /*fe50*/  SHF.L.U32 R4, R5, 0x1f, RZ ;  /* 0x0000001f05047819 */ /* 0x000fe200000006ff */
[----:B0-----:R-:W-:Y:S06]  /*fe60*/  @!P0 BRA `(.L_x_316) ;  /* 0x0000000c00a88947 */ /* 0x001fec0003800000 */
.L_x_347:
[----:B------:R-:W1:Y:S01]  /*fe70*/  SYNCS.PHASECHK.TRANS64.TRYWAIT P0, [R9+URZ], R4 ;  /* 0x00000004090075a7 */ /* 0x000e62000800017f */
[----:B------:R-:W-:-:S05]  /*fe80*/  VIADD R0, R8, 0x1 ;  /* 0x0000000108007836 */ /* 0x000fca0000000000 */
[----:B------:R-:W-:-:S04]  /*fe90*/  ISETP.NE.AND P1, PT, R0, 0x16, PT ;  /* 0x000000160000780c */ /* 0x000fc80003f25270 */
[----:B0-----:R-:W-:Y:S02]  /*fea0*/  SEL R2, RZ, 0x1, P1 ;  /* 0x00000001ff027807 */ /* 0x001fe40000800000 */
[----:B------:R-:W-:Y:S02]  /*feb0*/  SEL R0, R0, RZ, P1 ;  /* 0x000000ff00007207 */ /* 0x000fe40000800000 */
[----:B------:R-:W-:-:S03]  /*fec0*/  LOP3.LUT R7, R5, R2, RZ, 0x3c, !PT ;  /* 0x0000000205077212 */ /* 0x000fc600078e3cff */
[----:B------:R-:W-:Y:S01]  /*fed0*/  IMAD R6, R0, 0x8, R3 ;  /* 0x0000000800067824 */ /* 0x000fe200078e0203 */
[----:B------:R-:W-:Y:S01]  /*fee0*/  SHF.L.U32 R5, R7, 0x1f, RZ ;  /* 0x0000001f07057819 */ /* 0x000fe200000006ff */
[----:B-1----:R-:W-:Y:S06]  /*fef0*/  @!P0 BRA `(.L_x_317) ;  /* 0x0000000c00988947 */ /* 0x002fec0003800000 */
.L_x_348:
[----:B------:R-:W1:Y:S01]  /*ff00*/  SYNCS.PHASECHK.TRANS64.TRYWAIT P0, [R6+URZ], R5 ;  /* 0x00000005060075a7 */ /* 0x000e62000800017f */
[----:B------:R-:W-:-:S05]  /*ff10*/  VIADD R0, R0, 0x1 ;  /* 0x0000000100007836 */ /* 0x000fca0000000000 */
[----:B------:R-:W-:-:S04]  /*ff20*/  ISETP.NE.AND P1, PT, R0, 0x16, PT ;  /* 0x000000160000780c */ /* 0x000fc80003f25270 */
[----:B------:R-:W-:Y:S02]  /*ff30*/  SEL R2, RZ, 0x1, P1 ;  /* 0x00000001ff027807 */ /* 0x000fe40000800000 */
[----:B------:R-:W-:Y:S02]  /*ff40*/  SEL R0, R0, RZ, P1 ;  /* 0x000000ff00007207 */ /* 0x000fe40000800000 */
[----:B------:R-:W-:-:S03]  /*ff50*/  LOP3.LUT R7, R7, R2, RZ, 0x3c, !PT ;  /* 0x0000000207077212 */ /* 0x000fc600078e3cff */
[----:B0-----:R-:W-:Y:S01]  /*ff60*/  IMAD R9, R0, 0x8, R3 ;  /* 0x0000000800097824 */ /* 0x001fe200078e0203 */
[----:B------:R-:W-:Y:S01]  /*ff70*/  SHF.L.U32 R4, R7, 0x1f, RZ ;  /* 0x0000001f07047819 */ /* 0x000fe200000006ff */
[----:B-1----:R-:W-:Y:S06]  /*ff80*/  @!P0 BRA `(.L_x_318) ;  /* 0x0000000c00888947 */ /* 0x002fec0003800000 */
.L_x_349:
        /* <DEDUP_REMOVED lines=9> */
.L_x_350:
        /* <DEDUP_REMOVED lines=9> */
.L_x_351:
        /* <DEDUP_REMOVED lines=9> */
.L_x_352:
        /* <DEDUP_REMOVED lines=9> */
.L_x_353:
        /* <DEDUP_REMOVED lines=9> */
.L_x_354:
        /* <DEDUP_REMOVED lines=9> */
.L_x_355:
        /* <DEDUP_REMOVED lines=9> */
.L_x_356:
        /* <DEDUP_REMOVED lines=9> */
.L_x_357:
        /* <DEDUP_REMOVED lines=9> */
.L_x_358:
        /* <DEDUP_REMOVED lines=9> */
.L_x_359:
        /* <DEDUP_REMOVED lines=9> */
.L_x_360:
        /* <DEDUP_REMOVED lines=9> */
.L_x_361:
        /* <DEDUP_REMOVED lines=9> */
.L_x_362:
        /* <DEDUP_REMOVED lines=9> */
.L_x_363:
        /* <DEDUP_REMOVED lines=9> */
.L_x_364:
        /* <DEDUP_REMOVED lines=9> */
.L_x_365:
        /* <DEDUP_REMOVED lines=9> */
.L_x_366:
[----:B------:R-:W1:Y:S01]  /*10920*/  SYNCS.PHASECHK.TRANS64.TRYWAIT P0, [R6+URZ], R5 ;  /* 0x00000005060075a7 */ /* 0x000e62000800017f */
[----:B------:R-:W-:-:S05]  /*10930*/  VIADD R0, R0, 0x1 ;  /* 0x0000000100007836 */ /* 0x000fca0000000000 */
[----:B------:R-:W-:-:S04]  /*10940*/  ISETP.NE.AND P1, PT, R0, 0x16, PT ;  /* 0x000000160000780c */ /* 0x000fc80003f25270 */
[----:B------:R-:W-:Y:S02]  /*10950*/  SEL R2, RZ, 0x1, P1 ;  /* 0x00000001ff027807 */ /* 0x000fe40000800000 */
[----:B------:R-:W-:Y:S02]  /*10960*/  SEL R0, R0, RZ, P1 ;  /* 0x000000ff00007207 */ /* 0x000fe40000800000 */
[----:B------:R-:W-:Y:S01]  /*10970*/  LOP3.LUT R2, R7, R2, RZ, 0x3c, !PT ;  /* 0x0000000207027212 */ /* 0x000fe200078e3cff */
[----:B-1----:R-:W-:Y:S06]  /*10980*/  @!P0 BRA `(.L_x_336) ;  /* 0x0000000800708947 */ /* 0x002fec0003800000 */
.L_x_367:
[----:B------:R-:W-:Y:S01]  /*10990*/  IMAD R3, R0, 0x8, R3 ;  /* 0x0000000800037824 */ /* 0x000fe200078e0203 */
[----:B------:R-:W-:-:S07]  /*109a0*/  SHF.L.U32 R0, R2, 0x1f, RZ ;  /* 0x0000001f02007819 */ /* 0x000fce00000006ff */
.L_x_337:
[----:B--2---:R2:W3:Y:S02]  /*109b0*/  SYNCS.PHASECHK.TRANS64.TRYWAIT P0, [R3+URZ], R0 ;  /* 0x00000000030075a7 */ /* 0x0044e4000800017f */
[----:B---3--:R-:W-:Y:S05]  /*109c0*/  @!P0 NANOSLEEP.SYNCS 0x989680 ;  /* 0x009896800000895d */ /* 0x008fea0003900000 */
[----:B------:R-:W3:Y:S02]  /*109d0*/  @!P0 SYNCS.PHASECHK.TRANS64 P0, [R3+URZ], R0 ;  /* 0x00000000030085a7 */ /* 0x000ee4000800007f */
[----:B---3--:R-:W-:Y:S05]  /*109e0*/  @!P0 BRA `(.L_x_337) ;  /* 0xfffffffc00f08947 */ /* 0x008fea000383ffff */
.L_x_314:
[----:B------:R-:W-:Y:S05]  /*109f0*/  BSYNC B0 ;  /* 0x0000000000007941 */ /* 0x000fea0003800000 */
.L_x_313:
[----:B------:R-:W-:Y:S05]  /*10a00*/  EXIT ;  /* 0x000000000000794d */ /* 0x000fea0003800000 */
.L_x_16:
[----:B---3--:R-:W-:-:S04]  /*10a10*/  IMAD.U32 R3, RZ, RZ, UR17 ;  /* 0x00000011ff037e24 */ /* 0x008fc8000f8e00ff */
[----:B------:R3:W4:Y:S03]  /*10a20*/  SYNCS.PHASECHK.TRANS64.TRYWAIT P0, [R3+URZ+-0x8], R0 ;  /* 0xfffff800030075a7 */ /* 0x000726000800017f */
[----:B----4-:R-:W-:Y:S05]  /*10a30*/  @!P0 NANOSLEEP.SYNCS 0x989680 ;  /* 0x009896800000895d */ /* 0x010fea0003900000 */
[----:B------:R-:W4:Y:S02]  /*10a40*/  @!P0 SYNCS.PHASECHK.TRANS64 P0, [R3+URZ+-0x8], R0 ;  /* 0xfffff800030085a7 */ /* 0x000f24000800007f */
[----:B----4-:R-:W-:Y:S05]  /*10a50*/  @!P0 BRA `(.L_x_16) ;  /* 0xfffffffc00ec8947 */ /* 0x010fea000383ffff */
[----:B------:R-:W-:Y:S05]  /*10a60*/  BRA `(.L_x_338) ;  /* 0xffffff0c006c7947 */ /* 0x000fea000383ffff */
.L_x_21:
[----:B-1----:R-:W-:-:S04]  /*10a70*/  IMAD.U32 R3, RZ, RZ, UR6 ;  /* 0x00000006ff037e24 */ /* 0x002fc8000f8e00ff */
[----:B------:R1:W2:Y:S03]  /*10a80*/  SYNCS.PHASECHK.TRANS64.TRYWAIT P0, [R3+URZ], R0 ;  /* 0x00000000030075a7 */ /* 0x0002a6000800017f */
[----:B--2---:R-:W-:Y:S05]  /*10a90*/  @!P0 NANOSLEEP.SYNCS 0x989680 ;  /* 0x009896800000895d */ /* 0x004fea0003900000 */
[----:B------:R-:W2:Y:S02]  /*10aa0*/  @!P0 SYNCS.PHASECHK.TRANS64 P0, [R3+URZ], R0 ;  /* 0x00000000030085a7 */ /* 0x000ea4000800007f */
[----:B--2---:R-:W-:Y:S05]  /*10ab0*/  @!P0 BRA `(.L_x_21) ;  /* 0xfffffffc00ec8947 */ /* 0x004fea000383ffff */
[----:B------:R-:W-:Y:S05]  /*10ac0*/  BRA `(.L_x_20) ;  /* 0xffffff1400d87947 */ /* 0x000fea000383ffff */
.L_x_27:
[----:B-----5:R1:W-:Y:S02]  /*10ad0*/  STL [R1+0x9c], R0 ;  /* 0x00009c0001007387 */ /* 0x0203e40000100800 */
[----:B-1----:R-:W-:-:S04]  /*10ae0*/  IMAD.U32 R0, RZ, RZ, UR9 ;  /* 0x00000009ff007e24 */ /* 0x002fc8000f8e00ff */
[----:B------:R1:W3:Y:S03]  /*10af0*/  SYNCS.PHASECHK.TRANS64.TRYWAIT P0, [R0+URZ], R229 ;  /* 0x000000e5000075a7 */ /* 0x0002e6000800017f */
[----:B---3--:R-:W-:Y:S05]  /*10b00*/  @!P0 NANOSLEEP.SYNCS 0x989680 ;  /* 0x009896800000895d */ /* 0x008fea0003900000 */
[----:B------:R1:W3:Y:S02]  /*10b10*/  @!P0 SYNCS.PHASECHK.TRANS64 P0, [R0+URZ], R229 ;  /* 0x000000e5000085a7 */ /* 0x0002e4000800007f */
[----:B-1----:R1:W5:Y:S02]  /*10b20*/  LDL.LU R0, [R1+0x9c] ;  /* 0x00009c0001007983 */ /* 0x0023640000300800 */
[----:B-1-3--:R-:W-:Y:S05]  /*10b30*/  @!P0 BRA `(.L_x_27) ;  /* 0xfffffffc00e48947 */ /* 0x00afea000383ffff */
[----:B------:R-:W-:Y:S05]  /*10b40*/  BRA `(.L_x_26) ;  /* 0xffffff28002c7947 */ /* 0x000fea000383ffff */
.L_x_35:
[----:B---3--:R-:W-:-:S04]  /*10b50*/  IMAD.U32 R25, RZ, RZ, UR17 ;  /* 0x00000011ff197e24 */ /* 0x008fc8000f8e00ff */
[----:B------:R3:W4:Y:S03]  /*10b60*/  SYNCS.PHASECHK.TRANS64.TRYWAIT P0, [R25+URZ+0x8], R24 ;  /* 0x00000818190075a7 */ /* 0x000726000800017f */
[----:B----4-:R-:W-:Y:S05]  /*10b70*/  @!P0 NANOSLEEP.SYNCS 0x989680 ;  /* 0x009896800000895d */ /* 0x010fea0003900000 */
[----:B------:R-:W4:Y:S02]  /*10b80*/  @!P0 SYNCS.PHASECHK.TRANS64 P0, [R25+URZ+0x8], R24 ;  /* 0x00000818190085a7 */ /* 0x000f24000800007f */
[----:B----4-:R-:W-:Y:S05]  /*10b90*/  @!P0 BRA `(.L_x_35) ;  /* 0xfffffffc00ec8947 */ /* 0x010fea000383ffff */
[----:B------:R-:W-:Y:S05]  /*10ba0*/  BRA `(.L_x_339) ;  /* 0xffffff4800f07947 */ /* 0x000fea000383ffff */
.L_x_300:
[----:B------:R-:W-:Y:S01]  /*10bb0*/  BSSY B1, `(.L_x_340) ;  /* 0x0000006000017945 */ /* 0x000fe20003800000 */
[----:B------:R-:W-:-:S07]  /*10bc0*/  IMAD.MOV.U32 R2, RZ, RZ, -0x1 ;  /* 0xffffffffff027424 */ /* 0x000fce00078e00ff */
[----:B------:R-:W-:Y:S05]  /*10bd0*/  WARPSYNC.COLLECTIVE R2, `(.L_x_341) ;  /* 0x00000000020c7348 */ /* 0x000fea0003c00000 */
[----:B------:R-:W-:Y:S02]  /*10be0*/  ELECT P1, UR62, PT ;  /* 0x00000000003e782f */ /* 0x000fe40003820000 */
[----:B------:R-:W-:Y:S01]  /*10bf0*/  MOV R2, UR62 ;  /* 0x0000003e00027c02 */ /* 0x000fe20008000f00 */
[----:B------:R-:W-:Y:S10]  /*10c00*/  ENDCOLLECTIVE ;  /* 0x000000000000791b */ /* 0x000ff40003800000 */
.L_x_341:
[----:B------:R-:W-:Y:S05]  /*10c10*/  BSYNC B1 ;  /* 0x0000000000017941 */ /* 0x000fea0003800000 */
.L_x_340:
[----:B------:R-:W-:Y:S05]  /*10c20*/  BRA `(.L_x_342) ;  /* 0xffffffe400407947 */ /* 0x000fea000383ffff */
.L_x_303:
[----:B-1----:R1:W2:Y:S02]  /*10c30*/  SYNCS.PHASECHK.TRANS64.TRYWAIT P1, [R11+URZ+0xb0], R4 ;  /* 0x0000b0040b0075a7 */ /* 0x0022a4000802017f */
[----:B--2---:R-:W-:Y:S05]  /*10c40*/  @!P1 NANOSLEEP.SYNCS 0x989680 ;  /* 0x009896800000995d */ /* 0x004fea0003900000 */
[----:B------:R-:W2:Y:S02]  /*10c50*/  @!P1 SYNCS.PHASECHK.TRANS64 P1, [R11+URZ+0xb0], R4 ;  /* 0x0000b0040b0095a7 */ /* 0x000ea4000802007f */
[----:B--2---:R-:W-:Y:S05]  /*10c60*/  @!P1 BRA `(.L_x_303) ;  /* 0xfffffffc00f09947 */ /* 0x004fea000383ffff */
[----:B------:R-:W-:Y:S05]  /*10c70*/  BRA `(.L_x_343) ;  /* 0xffffffe4007c7947 */ /* 0x000fea000383ffff */
.L_x_312:
[----:B------:R-:W-:Y:S01]  /*10c80*/  BSSY B0, `(.L_x_344) ;  /* 0x0000006000007945 */ /* 0x000fe20003800000 */
[----:B------:R-:W-:-:S07]  /*10c90*/  IMAD.MOV.U32 R2, RZ, RZ, -0x1 ;  /* 0xffffffffff027424 */ /* 0x000fce00078e00ff */
[----:B01----:R-:W-:Y:S05]  /*10ca0*/  WARPSYNC.COLLECTIVE R2, `(.L_x_345) ;  /* 0x00000000020c7348 */ /* 0x003fea0003c00000 */
[----:B------:R-:W-:Y:S02]  /*10cb0*/  ELECT P1, UR62, PT ;  /* 0x00000000003e782f */ /* 0x000fe40003820000 */
[----:B------:R-:W-:Y:S01]  /*10cc0*/  MOV R2, UR62 ;  /* 0x0000003e00027c02 */ /* 0x000fe20008000f00 */
[----:B01----:R-:W-:Y:S10]  /*10cd0*/  ENDCOLLECTIVE ;  /* 0x000000000000791b */ /* 0x003ff40003800000 */
.L_x_345:
[----:B------:R-:W-:Y:S05]  /*10ce0*/  BSYNC B0 ;  /* 0x0000000000007941 */ /* 0x000fea0003800000 */
.L_x_344:
[----:B------:R-:W-:Y:S01]  /*10cf0*/  PLOP3.LUT P0, PT, P1, PT, PT, 0x80, 0x0 ;  /* 0x000000000000781c */ /* 0x000fe20000f0f070 */
[----:B------:R-:W-:-:S12]  /*10d00*/  BRA `(.L_x_346) ;  /* 0xfffffff000007947 */ /* 0x000fd8000383ffff */
.L_x_316:
[----:B0-----:R0:W1:Y:S02]  /*10d10*/  SYNCS.PHASECHK.TRANS64.TRYWAIT P0, [R7+URZ], R2 ;  /* 0x00000002070075a7 */ /* 0x001064000800017f */
[----:B-1----:R-:W-:Y:S05]  /*10d20*/  @!P0 NANOSLEEP.SYNCS 0x989680 ;  /* 0x009896800000895d */ /* 0x002fea0003900000 */
[----:B------:R-:W1:Y:S02]  /*10d30*/  @!P0 SYNCS.PHASECHK.TRANS64 P0, [R7+URZ], R2 ;  /* 0x00000002070085a7 */ /* 0x000e64000800007f */
[----:B-1----:R-:W-:Y:S05]  /*10d40*/  @!P0 BRA `(.L_x_316) ;  /* 0xfffffffc00f08947 */ /* 0x002fea000383ffff */
[----:B------:R-:W-:Y:S05]  /*10d50*/  BRA `(.L_x_347) ;  /* 0xfffffff000447947 */ /* 0x000fea000383ffff */
.L_x_317:
[----:B0-----:R0:W1:Y:S02]  /*10d60*/  SYNCS.PHASECHK.TRANS64.TRYWAIT P0, [R9+URZ], R4 ;  /* 0x00000004090075a7 */ /* 0x001064000800017f */
[----:B-1----:R-:W-:Y:S05]  /*10d70*/  @!P0 NANOSLEEP.SYNCS 0x989680 ;  /* 0x009896800000895d */ /* 0x002fea0003900000 */
[----:B------:R-:W1:Y:S02]  /*10d80*/  @!P0 SYNCS.PHASECHK.TRANS64 P0, [R9+URZ], R4 ;  /* 0x00000004090085a7 */ /* 0x000e64000800007f */
[----:B-1----:R-:W-:Y:S05]  /*10d90*/  @!P0 BRA `(.L_x_317) ;  /* 0xfffffffc00f08947 */ /* 0x002fea000383ffff */
[----:B------:R-:W-:Y:S05]  /*10da0*/  BRA `(.L_x_348) ;  /* 0xfffffff000547947 */ /* 0x000fea000383ffff */
.L_x_318:
[----:B0-----:R0:W1:Y:S02]  /*10db0*/  SYNCS.PHASECHK.TRANS64.TRYWAIT P0, [R6+URZ], R5 ;  /* 0x00000005060075a7 */ /* 0x001064000800017f */
[----:B-1----:R-:W-:Y:S05]  /*10dc0*/  @!P0 NANOSLEEP.SYNCS 0x989680 ;  /* 0x009896800000895d */ /* 0x002fea0003900000 */
[----:B------:R-:W1:Y:S02]  /*10dd0*/  @!P0 SYNCS.PHASECHK.TRANS64 P0, [R6+URZ], R5 ;  /* 0x00000005060085a7 */ /* 0x000e64000800007f */
[----:B-1----:R-:W-:Y:S05]  /*10de0*/  @!P0 BRA `(.L_x_318) ;  /* 0xfffffffc00f08947 */ /* 0x002fea000383ffff */
[----:B------:R-:W-:Y:S05]  /*10df0*/  BRA `(.L_x_349) ;  /* 0xfffffff000647947 */ /* 0x000fea000383ffff */
.L_x_319:
[----:B0-----:R0:W1:Y:S02]  /*10e00*/  SYNCS.PHASECHK.TRANS64.TRYWAIT P0, [R9+URZ], R4 ;  /* 0x00000004090075a7 */ /* 0x001064000800017f */
[----:B-1----:R-:W-:Y:S05]  /*10e10*/  @!P0 NANOSLEEP.SYNCS 0x989680 ;  /* 0x009896800000895d */ /* 0x002fea0003900000 */
[----:B------:R-:W1:Y:S02]  /*10e20*/  @!P0 SYNCS.PHASECHK.TRANS64 P0, [R9+URZ], R4 ;  /* 0x00000004090085a7 */ /* 0x000e64000800007f */
[----:B-1----:R-:W-:Y:S05]  /*10e30*/  @!P0 BRA `(.L_x_319) ;  /* 0xfffffffc00f08947 */ /* 0x002fea000383ffff */
[----:B------:R-:W-:Y:S05]  /*10e40*/  BRA `(.L_x_350) ;  /* 0xfffffff000747947 */ /* 0x000fea000383ffff */
.L_x_320:
[----:B0-----:R0:W1:Y:S02]  /*10e50*/  SYNCS.PHASECHK.TRANS64.TRYWAIT P0, [R6+URZ], R5 ;  /* 0x00000005060075a7 */ /* 0x001064000800017f */
[----:B-1----:R-:W-:Y:S05]  /*10e60*/  @!P0 NANOSLEEP.SYNCS 0x989680 ;  /* 0x009896800000895d */ /* 0x002fea0003900000 */
[----:B------:R-:W1:Y:S02]  /*10e70*/  @!P0 SYNCS.PHASECHK.TRANS64 P0, [R6+URZ], R5 ;  /* 0x00000005060085a7 */ /* 0x000e64000800007f */
[----:B-1----:R-:W-:Y:S05]  /*10e80*/  @!P0 BRA `(.L_x_320) ;  /* 0xfffffffc00f08947 */ /* 0x002fea000383ffff */
[----:B------:R-:W-:Y:S05]  /*10e90*/  BRA `(.L_x_351) ;  /* 0xfffffff000847947 */ /* 0x000fea000383ffff */
.L_x_321:
[----:B0-----:R0:W1:Y:S02]  /*10ea0*/  SYNCS.PHASECHK.TRANS64.TRYWAIT P0, [R9+URZ], R4 ;  /* 0x00000004090075a7 */ /* 0x001064000800017f */
[----:B-1----:R-:W-:Y:S05]  /*10eb0*/  @!P0 NANOSLEEP.SYNCS 0x989680 ;  /* 0x009896800000895d */ /* 0x002fea0003900000 */
[----:B------:R-:W1:Y:S02]  /*10ec0*/  @!P0 SYNCS.PHASECHK.TRANS64 P0, [R9+URZ], R4 ;  /* 0x00000004090085a7 */ /* 0x000e64000800007f */
[----:B-1----:R-:W-:Y:S05]  /*10ed0*/  @!P0 BRA `(.L_x_321) ;  /* 0xfffffffc00f08947 */ /* 0x002fea000383ffff */
[----:B------:R-:W-:Y:S05]  /*10ee0*/  BRA `(.L_x_352) ;  /* 0xfffffff000947947 */ /* 0x000fea000383ffff */
.L_x_322:
[----:B0-----:R0:W1:Y:S02]  /*10ef0*/  SYNCS.PHASECHK.TRANS64.TRYWAIT P0, [R6+URZ], R5 ;  /* 0x00000005060075a7 */ /* 0x001064000800017f */
[----:B-1----:R-:W-:Y:S05]  /*10f00*/  @!P0 NANOSLEEP.SYNCS 0x989680 ;  /* 0x009896800000895d */ /* 0x002fea0003900000 */
[----:B------:R-:W1:Y:S02]  /*10f10*/  @!P0 SYNCS.PHASECHK.TRANS64 P0, [R6+URZ], R5 ;  /* 0x00000005060085a7 */ /* 0x000e64000800007f */
[----:B-1----:R-:W-:Y:S05]  /*10f20*/  @!P0 BRA `(.L_x_322) ;  /* 0xfffffffc00f08947 */ /* 0x002fea000383ffff */
[----:B------:R-:W-:Y:S05]  /*10f30*/  BRA `(.L_x_353) ;  /* 0xfffffff000a47947 */ /* 0x000fea000383ffff */
.L_x_323:
[----:B0-----:R0:W1:Y:S02]  /*10f40*/  SYNCS.PHASECHK.TRANS64.TRYWAIT P0, [R9+URZ], R4 ;  /* 0x00000004090075a7 */ /* 0x001064000800017f */
[----:B-1----:R-:W-:Y:S05]  /*10f50*/  @!P0 NANOSLEEP.SYNCS 0x989680 ;  /* 0x009896800000895d */ /* 0x002fea0003900000 */
[----:B------:R-:W1:Y:S02]  /*10f60*/  @!P0 SYNCS.PHASECHK.TRANS64 P0, [R9+URZ], R4 ;  /* 0x00000004090085a7 */ /* 0x000e64000800007f */
[----:B-1----:R-:W-:Y:S05]  /*10f70*/  @!P0 BRA `(.L_x_323) ;  /* 0xfffffffc00f08947 */ /* 0x002fea000383ffff */
[----:B------:R-:W-:Y:S05]  /*10f80*/  BRA `(.L_x_354) ;  /* 0xfffffff000b47947 */ /* 0x000fea000383ffff */
.L_x_324:
[----:B0-----:R0:W1:Y:S02]  /*10f90*/  SYNCS.PHASECHK.TRANS64.TRYWAIT P0, [R6+URZ], R5 ;  /* 0x00000005060075a7 */ /* 0x001064000800017f */
[----:B-1----:R-:W-:Y:S05]  /*10fa0*/  @!P0 NANOSLEEP.SYNCS 0x989680 ;  /* 0x009896800000895d */ /* 0x002fea0003900000 */
[----:B------:R-:W1:Y:S02]  /*10fb0*/  @!P0 SYNCS.PHASECHK.TRANS64 P0, [R6+URZ], R5 ;  /* 0x00000005060085a7 */ /* 0x000e64000800007f */
[----:B-1----:R-:W-:Y:S05]  /*10fc0*/  @!P0 BRA `(.L_x_324) ;  /* 0xfffffffc00f08947 */ /* 0x002fea000383ffff */
[----:B------:R-:W-:Y:S05]  /*10fd0*/  BRA `(.L_x_355) ;  /* 0xfffffff000c47947 */ /* 0x000fea000383ffff */
.L_x_325:
[----:B0-----:R0:W1:Y:S02]  /*10fe0*/  SYNCS.PHASECHK.TRANS64.TRYWAIT P0, [R9+URZ], R4 ;  /* 0x00000004090075a7 */ /* 0x001064000800017f */
[----:B-1----:R-:W-:Y:S05]  /*10ff0*/  @!P0 NANOSLEEP.SYNCS 0x989680 ;  /* 0x009896800000895d */ /* 0x002fea0003900000 */
[----:B------:R-:W1:Y:S02]  /*11000*/  @!P0 SYNCS.PHASECHK.TRANS64 P0, [R9+URZ], R4 ;  /* 0x00000004090085a7 */ /* 0x000e64000800007f */
[----:B-1----:R-:W-:Y:S05]  /*11010*/  @!P0 BRA `(.L_x_325) ;  /* 0xfffffffc00f08947 */ /* 0x002fea000383ffff */
[----:B------:R-:W-:Y:S05]  /*11020*/  BRA `(.L_x_356) ;  /* 0xfffffff000d47947 */ /* 0x000fea000383ffff */
.L_x_326:
[----:B0-----:R0:W1:Y:S02]  /*11030*/  SYNCS.PHASECHK.TRANS64.TRYWAIT P0, [R6+URZ], R5 ;  /* 0x00000005060075a7 */ /* 0x001064000800017f */
[----:B-1----:R-:W-:Y:S05]  /*11040*/  @!P0 NANOSLEEP.SYNCS 0x989680 ;  /* 0x009896800000895d */ /* 0x002fea0003900000 */
[----:B------:R-:W1:Y:S02]  /*11050*/  @!P0 SYNCS.PHASECHK.TRANS64 P0, [R6+URZ], R5 ;  /* 0x00000005060085a7 */ /* 0x000e64000800007f */
[----:B-1----:R-:W-:Y:S05]  /*11060*/  @!P0 BRA `(.L_x_326) ;  /* 0xfffffffc00f08947 */ /* 0x002fea000383ffff */
[----:B------:R-:W-:Y:S05]  /*11070*/  BRA `(.L_x_357) ;  /* 0xfffffff000e47947 */ /* 0x000fea000383ffff */
.L_x_327:
[----:B0-----:R0:W1:Y:S02]  /*11080*/  SYNCS.PHASECHK.TRANS64.TRYWAIT P0, [R9+URZ], R4 ;  /* 0x00000004090075a7 */ /* 0x001064000800017f */
[----:B-1----:R-:W-:Y:S05]  /*11090*/  @!P0 NANOSLEEP.SYNCS 0x989680 ;  /* 0x009896800000895d */ /* 0x002fea0003900000 */
[----:B------:R-:W1:Y:S02]  /*110a0*/  @!P0 SYNCS.PHASECHK.TRANS64 P0, [R9+URZ], R4 ;  /* 0x00000004090085a7 */ /* 0x000e64000800007f */
[----:B-1----:R-:W-:Y:S05]  /*110b0*/  @!P0 BRA `(.L_x_327) ;  /* 0xfffffffc00f08947 */ /* 0x002fea000383ffff */
[----:B------:R-:W-:Y:S05]  /*110c0*/  BRA `(.L_x_358) ;  /* 0xfffffff000f47947 */ /* 0x000fea000383ffff */
.L_x_328:
[----:B0-----:R0:W1:Y:S02]  /*110d0*/  SYNCS.PHASECHK.TRANS64.TRYWAIT P0, [R6+URZ], R5 ;  /* 0x00000005060075a7 */ /* 0x001064000800017f */
[----:B-1----:R-:W-:Y:S05]  /*110e0*/  @!P0 NANOSLEEP.SYNCS 0x989680 ;  /* 0x009896800000895d */ /* 0x002fea0003900000 */
[----:B------:R-:W1:Y:S02]  /*110f0*/  @!P0 SYNCS.PHASECHK.TRANS64 P0, [R6+URZ], R5 ;  /* 0x00000005060085a7 */ /* 0x000e64000800007f */
[----:B-1----:R-:W-:Y:S05]  /*11100*/  @!P0 BRA `(.L_x_328) ;  /* 0xfffffffc00f08947 */ /* 0x002fea000383ffff */
[----:B------:R-:W-:Y:S05]  /*11110*/  BRA `(.L_x_359) ;  /* 0xfffffff400047947 */ /* 0x000fea000383ffff */
.L_x_329:
[----:B0-----:R0:W1:Y:S02]  /*11120*/  SYNCS.PHASECHK.TRANS64.TRYWAIT P0, [R9+URZ], R4 ;  /* 0x00000004090075a7 */ /* 0x001064000800017f */
[----:B-1----:R-:W-:Y:S05]  /*11130*/  @!P0 NANOSLEEP.SYNCS 0x989680 ;  /* 0x009896800000895d */ /* 0x002fea0003900000 */
[----:B------:R-:W1:Y:S02]  /*11140*/  @!P0 SYNCS.PHASECHK.TRANS64 P0, [R9+URZ], R4 ;  /* 0x00000004090085a7 */ /* 0x000e64000800007f */
[----:B-1----:R-:W-:Y:S05]  /*11150*/  @!P0 BRA `(.L_x_329) ;  /* 0xfffffffc00f08947 */ /* 0x002fea000383ffff */
[----:B------:R-:W-:Y:S05]  /*11160*/  BRA `(.L_x_360) ;  /* 0xfffffff400147947 */ /* 0x000fea000383ffff */
.L_x_330:
[----:B0-----:R0:W1:Y:S02]  /*11170*/  SYNCS.PHASECHK.TRANS64.TRYWAIT P0, [R6+URZ], R5 ;  /* 0x00000005060075a7 */ /* 0x001064000800017f */
[----:B-1----:R-:W-:Y:S05]  /*11180*/  @!P0 NANOSLEEP.SYNCS 0x989680 ;  /* 0x009896800000895d */ /* 0x002fea0003900000 */
[----:B------:R-:W1:Y:S02]  /*11190*/  @!P0 SYNCS.PHASECHK.TRANS64 P0, [R6+URZ], R5 ;  /* 0x00000005060085a7 */ /* 0x000e64000800007f */
[----:B-1----:R-:W-:Y:S05]  /*111a0*/  @!P0 BRA `(.L_x_330) ;  /* 0xfffffffc00f08947 */ /* 0x002fea000383ffff */
[----:B------:R-:W-:Y:S05]  /*111b0*/  BRA `(.L_x_361) ;  /* 0xfffffff400247947 */ /* 0x000fea000383ffff */
.L_x_331:
[----:B0-----:R0:W1:Y:S02]  /*111c0*/  SYNCS.PHASECHK.TRANS64.TRYWAIT P0, [R9+URZ], R4 ;  /* 0x00000004090075a7 */ /* 0x001064000800017f */
[----:B-1----:R-:W-:Y:S05]  /*111d0*/  @!P0 NANOSLEEP.SYNCS 0x989680 ;  /* 0x009896800000895d */ /* 0x002fea0003900000 */
[----:B------:R-:W1:Y:S02]  /*111e0*/  @!P0 SYNCS.PHASECHK.TRANS64 P0, [R9+URZ], R4 ;  /* 0x00000004090085a7 */ /* 0x000e64000800007f */
[----:B-1----:R-:W-:Y:S05]  /*111f0*/  @!P0 BRA `(.L_x_331) ;  /* 0xfffffffc00f08947 */ /* 0x002fea000383ffff */
[----:B------:R-:W-:Y:S05]  /*11200*/  BRA `(.L_x_362) ;  /* 0xfffffff400347947 */ /* 0x000fea000383ffff */
.L_x_332:
[----:B0-----:R0:W1:Y:S02]  /*11210*/  SYNCS.PHASECHK.TRANS64.TRYWAIT P0, [R6+URZ], R5 ;  /* 0x00000005060075a7 */ /* 0x001064000800017f */
[----:B-1----:R-:W-:Y:S05]  /*11220*/  @!P0 NANOSLEEP.SYNCS 0x989680 ;  /* 0x009896800000895d */ /* 0x002fea0003900000 */
[----:B------:R-:W1:Y:S02]  /*11230*/  @!P0 SYNCS.PHASECHK.TRANS64 P0, [R6+URZ], R5 ;  /* 0x00000005060085a7 */ /* 0x000e64000800007f */
[----:B-1----:R-:W-:Y:S05]  /*11240*/  @!P0 BRA `(.L_x_332) ;  /* 0xfffffffc00f08947 */ /* 0x002fea000383ffff */
[----:B------:R-:W-:Y:S05]  /*11250*/  BRA `(.L_x_363) ;  /* 0xfffffff400447947 */ /* 0x000fea000383ffff */
.L_x_333:
[----:B0-----:R0:W1:Y:S02]  /*11260*/  SYNCS.PHASECHK.TRANS64.TRYWAIT P0, [R9+URZ], R4 ;  /* 0x00000004090075a7 */ /* 0x001064000800017f */
[----:B-1----:R-:W-:Y:S05]  /*11270*/  @!P0 NANOSLEEP.SYNCS 0x989680 ;  /* 0x009896800000895d */ /* 0x002fea0003900000 */
[----:B------:R-:W1:Y:S02]  /*11280*/  @!P0 SYNCS.PHASECHK.TRANS64 P0, [R9+URZ], R4 ;  /* 0x00000004090085a7 */ /* 0x000e64000800007f */
[----:B-1----:R-:W-:Y:S05]  /*11290*/  @!P0 BRA `(.L_x_333) ;  /* 0xfffffffc00f08947 */ /* 0x002fea000383ffff */
[----:B------:R-:W-:Y:S05]  /*112a0*/  BRA `(.L_x_364) ;  /* 0xfffffff400547947 */ /* 0x000fea000383ffff */
.L_x_334:
[----:B0-----:R0:W1:Y:S02]  /*112b0*/  SYNCS.PHASECHK.TRANS64.TRYWAIT P0, [R6+URZ], R5 ;  /* 0x00000005060075a7 */ /* 0x001064000800017f */
[----:B-1----:R-:W-:Y:S05]  /*112c0*/  @!P0 NANOSLEEP.SYNCS 0x989680 ;  /* 0x009896800000895d */ /* 0x002fea0003900000 */
[----:B------:R-:W1:Y:S02]  /*112d0*/  @!P0 SYNCS.PHASECHK.TRANS64 P0, [R6+URZ], R5 ;  /* 0x00000005060085a7 */ /* 0x000e64000800007f */
[----:B-1----:R-:W-:Y:S05]  /*112e0*/  @!P0 BRA `(.L_x_334) ;  /* 0xfffffffc00f08947 */ /* 0x002fea000383ffff */
[----:B------:R-:W-:Y:S05]  /*112f0*/  BRA `(.L_x_365) ;  /* 0xfffffff400647947 */ /* 0x000fea000383ffff */
.L_x_335:
[----:B0-----:R0:W1:Y:S02]  /*11300*/  SYNCS.PHASECHK.TRANS64.TRYWAIT P0, [R9+URZ], R4 ;  /* 0x00000004090075a7 */ /* 0x001064000800017f */
[----:B-1----:R-:W-:Y:S05]  /*11310*/  @!P0 NANOSLEEP.SYNCS 0x989680 ;  /* 0x009896800000895d */ /* 0x002fea0003900000 */
[----:B------:R-:W1:Y:S02]  /*11320*/  @!P0 SYNCS.PHASECHK.TRANS64 P0, [R9+URZ], R4 ;  /* 0x00000004090085a7 */ /* 0x000e64000800007f */
[----:B-1----:R-:W-:Y:S05]  /*11330*/  @!P0 BRA `(.L_x_335) ;  /* 0xfffffffc00f08947 */ /* 0x002fea000383ffff */
[----:B------:R-:W-:Y:S05]  /*11340*/  BRA `(.L_x_366) ;  /* 0xfffffff400747947 */ /* 0x000fea000383ffff */
.L_x_336:
[----:B-1----:R1:W2:Y:S02]  /*11350*/  SYNCS.PHASECHK.TRANS64.TRYWAIT P0, [R6+URZ], R5 ;  /* 0x00000005060075a7 */ /* 0x0022a4000800017f */
[----:B--2---:R-:W-:Y:S05]  /*11360*/  @!P0 NANOSLEEP.SYNCS 0x989680 ;  /* 0x009896800000895d */ /* 0x004fea0003900000 */
[----:B------:R-:W2:Y:S02]  /*11370*/  @!P0 SYNCS.PHASECHK.TRANS64 P0, [R6+URZ], R5 ;  /* 0x00000005060085a7 */ /* 0x000ea4000800007f */
[----:B--2---:R-:W-:Y:S05]  /*11380*/  @!P0 BRA `(.L_x_336) ;  /* 0xfffffffc00f08947 */ /* 0x004fea000383ffff */
[----:B------:R-:W-:Y:S05]  /*11390*/  BRA `(.L_x_367) ;  /* 0xfffffff4007c7947 */ /* 0x000fea000383ffff */
.L_x_368:
[----:B------:R-:W-:-:S00]  /*113a0*/  BRA `(.L_x_368) ;  /* 0xfffffffc00fc7947 */ /* 0x000fc0000383ffff */
[----:B------:R-:W-:-:S00]  /*113b0*/  NOP ;  /* 0x0000000000007918 */ /* 0x000fc00000000000 */
        /* <DEDUP_REMOVED lines=12> */
.L_x_369:


//--------------------- .nv.shared._ZN7cutlass13device_kernelINS_4gemm6kernel13GemmUniversalIN4cute5tupleIJiiiiEEENS1_10collective13CollectiveMmaINS1_37MainloopSm90TmaGmmaWarpSpecializedFP8ILi22ENS5_IJNS4_1CILi1EEESB_SB_EEENS1_32KernelTmaWarpSpecializedPingpongEEENS5_IJNSA_ILi64EEENSA_ILi256EEENSA_ILi32EEEEEENS_12float_e4m3_tENS5_IJlSB_lEEENS_12float_e5m2_tESK_NS4_8TiledMMAINS4_8MMA_AtomIJNS4_4SM904GMMA31MMA_64x256x32_F32E4M3E5M2_SS_TNILNSP_7ScaleInE1ELSR_1EEEEEENS4_6LayoutISC_NS5_IJNSA_ILi0EEESV_SV_EEEEENS5_IJNS4_10UnderscoreESY_SY_EEEEENS4_13SM90_TMA_LOADENS4_14ComposedLayoutINS4_7SwizzleILi1ELi4ELi3EEENS4_18smem_ptr_flag_bitsILi8EEENSU_INS5_IJNSA_ILi8EEESH_EEENS5_IJSH_SB_EEEEEEEvNS4_8identityES11_S1B_vS1C_EENS_8epilogue10collective6detail29Sm90TmaWarpSpecializedAdapterINS1F_15DefaultEpilogueISJ_SK_SK_NS1E_6thread17LinearCombinationISJ_Li1EffLNS1J_9ScaleType4KindE0ELNS_15FloatRoundStyleE2ESJ_EENS1_15EpilogueDefaultEEEEEvvEEEEvNT_6ParamsE --------------------------
	.section	.nv.shared._ZN7cutlass13device_kernelINS_4gemm6kernel13GemmUniversalIN4cute5tupleIJiiiiEEENS1_10collective13CollectiveMmaINS1_37MainloopSm90TmaGmmaWarpSpecializedFP8ILi22ENS5_IJNS4_1CILi1EEESB_SB_EEENS1_32KernelTmaWarpSpecializedPingpongEEENS5_IJNSA_ILi64EEENSA_ILi256EEENSA_ILi32EEEEEENS_12float_e4m3_tENS5_IJlSB_lEEENS_12float_e5m2_tESK_NS4_8TiledMMAINS4_8MMA_AtomIJNS4_4SM904GMMA31MMA_64x256x32_F32E4M3E5M2_SS_TNILNSP_7ScaleInE1ELSR_1EEEEEENS4_6LayoutISC_NS5_IJNSA_ILi0EEESV_SV_EEEEENS5_IJNS4_10UnderscoreESY_SY_EEEEENS4_13SM90_TMA_LOADENS4_14ComposedLayoutINS4_7SwizzleILi1ELi4ELi3EEENS4_18smem_ptr_flag_bitsILi8EEENSU_INS5_IJNSA_ILi8EEESH_EEENS5_IJSH_SB_EEEEEEEvNS4_8identityES11_S1B_vS1C_EENS_8epilogue10collective6detail29Sm90TmaWarpSpecializedAdapterINS1F_15DefaultEpilogueISJ_SK_SK_NS1E_6thread17LinearCombinationISJ_Li1EffLNS1J_9ScaleType4KindE0ELNS_15FloatRoundStyleE2ESJ_EENS1_15EpilogueDefaultEEEEEvvEEEEvNT_6ParamsE,"aw",@nobits
	.sectionflags	@""
	.align	16
	.zero		1024


//--------------------- .nv.shared.reserved.0     --------------------------
	.section	.nv.shared.reserved.0,"aw",@nobits
	.weak		__nv_reservedSMEM_offset_0_alias
	.size		__nv_reservedSMEM_offset_0_alias, 0, 0
	.other		__nv_reservedSMEM_offset_0_alias,@"STO_CUDA_RESERVED_SHARED STV_DEFAULT"
__nv_reservedSMEM_offset_0_alias:
	.zero		0


//--------------------- .nv.global                --------------------------
	.section	.nv.global,"aw",@nobits
.nv.global:
	.type		_ZN40_INTERNAL_cb7b0c20_4_k_cu_ddd01140_252374cute1_E,@object
	.size		_ZN40_INTERNAL_cb7b0c20_4_k_cu_ddd01140_252374cute1_E,(_ZN40_INTERNAL_cb7b0c20_4_k_cu_ddd01140_252374cuda3std3__45__cpo6cbeginE - _ZN40_INTERNAL_cb7b0c20_4_k_cu_ddd01140_252374cute1_E)
_ZN40_INTERNAL_cb7b0c20_4_k_cu_ddd01140_252374cute1_E:
	.zero		1
	.type		_ZN40_INTERNAL_cb7b0c20_4_k_cu_ddd01140_252374cuda3std3__45__cpo6cbeginE,@object
	.size		_ZN40_INTERNAL_cb7b0c20_4_k_cu_ddd01140_252374cuda3std3__45__cpo6cbeginE,(_ZN40_INTERNAL_cb7b0c20_4_k_cu_ddd01140_252374cuda3std3__48in_placeE - _ZN40_INTERNAL_cb7b0c20_4_k_cu_ddd01140_252374cuda3std3__45__cpo6cbeginE)
_ZN40_INTERNAL_cb7b0c20_4_k_cu_ddd01140_252374cuda3std3__45__cpo6cbeginE:
	.zero		1
	.type		_ZN40_INTERNAL_cb7b0c20_4_k_cu_ddd01140_252374cuda3std3__48in_placeE,@object
	.size		_ZN40_INTERNAL_cb7b0c20_4_k_cu_ddd01140_252374cuda3std3__48in_placeE,(_ZN40_INTERNAL_cb7b0c20_4_k_cu_ddd01140_252374cuda3std6ranges3__45__cpo9iter_moveE - _ZN40_INTERNAL_cb7b0c20_4_k_cu_ddd01140_252374cuda3std3__48in_placeE)
_ZN40_INTERNAL_cb7b0c20_4_k_cu_ddd01140_252374cuda3std3__48in_placeE:
	.zero		1
	.type		_ZN40_INTERNAL_cb7b0c20_4_k_cu_ddd01140_252374cuda3std6ranges3__45__cpo9iter_moveE,@object
	.size		_ZN40_INTERNAL_cb7b0c20_4_k_cu_ddd01140_252374cuda3std6ranges3__45__cpo9iter_moveE,(_ZN40_INTERNAL_cb7b0c20_4_k_cu_ddd01140_252374cuda3std3__45__cpo5beginE - _ZN40_INTERNAL_cb7b0c20_4_k_cu_ddd01140_252374cuda3std6ranges3__45__cpo9iter_moveE)
_ZN40_INTERNAL_cb7b0c20_4_k_cu_ddd01140_252374cuda3std6ranges3__45__cpo9iter_moveE:
	.zero		1
	.type		_ZN40_INTERNAL_cb7b0c20_4_k_cu_ddd01140_252374cuda3std3__45__cpo5beginE,@object
	.size		_ZN40_INTERNAL_cb7b0c20_4_k_cu_ddd01140_252374cuda3std3__45__cpo5beginE,(_ZN40_INTERNAL_cb7b0c20_4_k_cu_ddd01140_252374cuda3std3__442_GLOBAL__N__cb7b0c20_4_k_cu_ddd01140_252376ignoreE - _ZN40_INTERNAL_cb7b0c20_4_k_cu_ddd01140_252374cuda3std3__45__cpo5beginE)
_ZN40_INTERNAL_cb7b0c20_4_k_cu_ddd01140_252374cuda3std3__45__cpo5beginE:
	.zero		1
	.type		_ZN40_INTERNAL_cb7b0c20_4_k_cu_ddd01140_252374cuda3std3__442_GLOBAL__N__cb7b0c20_4_k_cu_ddd01140_252376ignoreE,@object
	.size		_ZN40_INTERNAL_cb7b0c20_4_k_cu_ddd01140_252374cuda3std3__442_GLOBAL__N__cb7b0c20_4_k_cu_ddd01140_252376ignoreE,(_ZN40_INTERNAL_cb7b0c20_4_k_cu_ddd01140_252374cute7productE - _ZN40_INTERNAL_cb7b0c20_4_k_cu_ddd01140_252374cuda3std3__442_GLOBAL__N__cb7b0c20_4_k_cu_ddd01140_252376ignoreE)
_ZN40_INTERNAL_cb7b0c20_4_k_cu_ddd01140_252374cuda3std3__442_GLOBAL__N__cb7b0c20_4_k_cu_ddd01140_252376ignoreE:
	.zero		1
	.type		_ZN40_INTERNAL_cb7b0c20_4_k_cu_ddd01140_252374cute7productE,@object
	.size		_ZN40_INTERNAL_cb7b0c20_4_k_cu_ddd01140_252374cute7productE,(_ZN40_INTERNAL_cb7b0c20_4_k_cu_ddd01140_252374cuda3std3__45__cpo3endE - _ZN40_INTERNAL_cb7b0c20_4_k_cu_ddd01140_252374cute7productE)
_ZN40_INTERNAL_cb7b0c20_4_k_cu_ddd01140_252374cute7productE:
	.zero		1
	.type		_ZN40_INTERNAL_cb7b0c20_4_k_cu_ddd01140_252374cuda3std3__45__cpo3endE,@object
	.size		_ZN40_INTERNAL_cb7b0c20_4_k_cu_ddd01140_252374cuda3std3__45__cpo3endE,(_ZN40_INTERNAL_cb7b0c20_4_k_cu_ddd01140_252374cuda3std3__419piecewise_constructE - _ZN40_INTERNAL_cb7b0c20_4_k_cu_ddd01140_252374cuda3std3__45__cpo3endE)
_ZN40_INTERNAL_cb7b0c20_4_k_cu_ddd01140_252374cuda3std3__45__cpo3endE:
	.zero		1
	.type		_ZN40_INTERNAL_cb7b0c20_4_k_cu_ddd01140_252374cuda3std3__419piecewise_constructE,@object
	.size		_ZN40_INTERNAL_cb7b0c20_4_k_cu_ddd01140_252374cuda3std3__419piecewise_constructE,(_ZN40_INTERNAL_cb7b0c20_4_k_cu_ddd01140_252374cuda3std3__45__cpo4cendE - _ZN40_INTERNAL_cb7b0c20_4_k_cu_ddd01140_252374cuda3std3__419piecewise_constructE)
_ZN40_INTERNAL_cb7b0c20_4_k_cu_ddd01140_252374cuda3std3__419piecewise_constructE:
	.zero		1
	.type		_ZN40_INTERNAL_cb7b0c20_4_k_cu_ddd01140_252374cuda3std3__45__cpo4cendE,@object
	.size		_ZN40_INTERNAL_cb7b0c20_4_k_cu_ddd01140_252374cuda3std3__45__cpo4cendE,(_ZN40_INTERNAL_cb7b0c20_4_k_cu_ddd01140_252374cuda3std6ranges3__45__cpo4swapE - _ZN40_INTERNAL_cb7b0c20_4_k_cu_ddd01140_252374cuda3std3__45__cpo4cendE)
_ZN40_INTERNAL_cb7b0c20_4_k_cu_ddd01140_252374cuda3std3__45__cpo4cendE:
	.zero		1
	.type		_ZN40_INTERNAL_cb7b0c20_4_k_cu_ddd01140_252374cuda3std6ranges3__45__cpo4swapE,@object
	.size		_ZN40_INTERNAL_cb7b0c20_4_k_cu_ddd01140_252374cuda3std6ranges3__45__cpo4swapE,(.L_7 - _ZN40_INTERNAL_cb7b0c20_4_k_cu_ddd01140_252374cuda3std6ranges3__45__cpo4swapE)
_ZN40_INTERNAL_cb7b0c20_4_k_cu_ddd01140_252374cuda3std6ranges3__45__cpo4swapE:
	.zero		1
.L_7:


//--------------------- .nv.constant0._ZN7cutlass13device_kernelINS_4gemm6kernel13GemmUniversalIN4cute5tupleIJiiiiEEENS1_10collective13CollectiveMmaINS1_37MainloopSm90TmaGmmaWarpSpecializedFP8ILi22ENS5_IJNS4_1CILi1EEESB_SB_EEENS1_32KernelTmaWarpSpecializedPingpongEEENS5_IJNSA_ILi64EEENSA_ILi256EEENSA_ILi32EEEEEENS_12float_e4m3_tENS5_IJlSB_lEEENS_12float_e5m2_tESK_NS4_8TiledMMAINS4_8MMA_AtomIJNS4_4SM904GMMA31MMA_64x256x32_F32E4M3E5M2_SS_TNILNSP_7ScaleInE1ELSR_1EEEEEENS4_6LayoutISC_NS5_IJNSA_ILi0EEESV_SV_EEEEENS5_IJNS4_10UnderscoreESY_SY_EEEEENS4_13SM90_TMA_LOADENS4_14ComposedLayoutINS4_7SwizzleILi1ELi4ELi3EEENS4_18smem_ptr_flag_bitsILi8EEENSU_INS5_IJNSA_ILi8EEESH_EEENS5_IJSH_SB_EEEEEEEvNS4_8identityES11_S1B_vS1C_EENS_8epilogue10collective6detail29Sm90TmaWarpSpecializedAdapterINS1F_15DefaultEpilogueISJ_SK_SK_NS1E_6thread17LinearCombinationISJ_Li1EffLNS1J_9ScaleType4KindE0ELNS_15FloatRoundStyleE2ESJ_EENS1_15EpilogueDefaultEEEEEvvEEEEvNT_6ParamsE --------------------------
	.section	.nv.constant0._ZN7cutlass13device_kernelINS_4gemm6kernel13GemmUniversalIN4cute5tupleIJiiiiEEENS1_10collective13CollectiveMmaINS1_37MainloopSm90TmaGmmaWarpSpecializedFP8ILi22ENS5_IJNS4_1CILi1EEESB_SB_EEENS1_32KernelTmaWarpSpecializedPingpongEEENS5_IJNSA_ILi64EEENSA_ILi256EEENSA_ILi32EEEEEENS_12float_e4m3_tENS5_IJlSB_lEEENS_12float_e5m2_tESK_NS4_8TiledMMAINS4_8MMA_AtomIJNS4_4SM904GMMA31MMA_64x256x32_F32E4M3E5M2_SS_TNILNSP_7ScaleInE1ELSR_1EEEEEENS4_6LayoutISC_NS5_IJNSA_ILi0EEESV_SV_EEEEENS5_IJNS4_10UnderscoreESY_SY_EEEEENS4_13SM90_TMA_LOADENS4_14ComposedLayoutINS4_7SwizzleILi1ELi4ELi3EEENS4_18smem_ptr_flag_bitsILi8EEENSU_INS5_IJNSA_ILi8EEESH_EEENS5_IJSH_SB_EEEEEEEvNS4_8identityES11_S1B_vS1C_EENS_8epilogue10collective6detail29Sm90TmaWarpSpecializedAdapterINS1F_15DefaultEpilogueISJ_SK_SK_NS1E_6thread17LinearCombinationISJ_Li1EffLNS1J_9ScaleType4KindE0ELNS_15FloatRoundStyleE2ESJ_EENS1_15EpilogueDefaultEEEEEvvEEEEvNT_6ParamsE,"a",@progbits
	.sectionflags	@""
	.align	4
.nv.constant0._ZN7cutlass13device_kernelINS_4gemm6kernel13GemmUniversalIN4cute5tupleIJiiiiEEENS1_10collective13CollectiveMmaINS1_37MainloopSm90TmaGmmaWarpSpecializedFP8ILi22ENS5_IJNS4_1CILi1EEESB_SB_EEENS1_32KernelTmaWarpSpecializedPingpongEEENS5_IJNSA_ILi64EEENSA_ILi256EEENSA_ILi32EEEEEENS_12float_e4m3_tENS5_IJlSB_lEEENS_12float_e5m2_tESK_NS4_8TiledMMAINS4_8MMA_AtomIJNS4_4SM904GMMA31MMA_64x256x32_F32E4M3E5M2_SS_TNILNSP_7ScaleInE1ELSR_1EEEEEENS4_6LayoutISC_NS5_IJNSA_ILi0EEESV_SV_EEEEENS5_IJNS4_10UnderscoreESY_SY_EEEEENS4_13SM90_TMA_LOADENS4_14ComposedLayoutINS4_7SwizzleILi1ELi4ELi3EEENS4_18smem_ptr_flag_bitsILi8EEENSU_INS5_IJNSA_ILi8EEESH_EEENS5_IJSH_SB_EEEEEEEvNS4_8identityES11_S1B_vS1C_EENS_8epilogue10collective6detail29Sm90TmaWarpSpecializedAdapterINS1F_15DefaultEpilogueISJ_SK_SK_NS1E_6thread17LinearCombinationISJ_Li1EffLNS1J_9ScaleType4KindE0ELNS_15FloatRoundStyleE2ESJ_EENS1_15EpilogueDefaultEEEEEvvEEEEvNT_6ParamsE:
	.zero		1664


//--------------------- SYMBOLS --------------------------

	.type		.nv.reservedSmem.offset0,@object
	.size		.nv.reservedSmem.offset0,0x4
